	.target	sm_90a

	.elftype	@"ET_EXEC"


//--------------------- .note.nv.tkinfo           --------------------------
	.section	.note.nv.tkinfo,"",@"SHT_NOTE"
	.sectionflags	@"SHF_NOTE_NV_TKINFO"
	.tkinfo
        /*0018*/ 	.word	0x00000002
        /*0030*/ 	.string	""
        /*0030*/ 	.string	"ptxas"
        /*0030*/ 	.string	"Cuda compilation tools, release 13.0, V13.0.88"
        /*0030*/ 	.string	"Build cuda_13.0.r13.0/compiler.36424714_0"
        /*0030*/ 	.string	"-v  -suppress-debug-info  -lineinfo  -arch sm_90a "



//--------------------- .note.nv.cuinfo           --------------------------
	.section	.note.nv.cuinfo,"",@"SHT_NOTE"
	.sectionflags	@"SHF_NOTE_NV_CUINFO"
        /*0018*/ 	.short	0x0002
        /*001a*/ 	.short	0x005a
        /*001c*/ 	.short	0x0082
	.zero		2


//--------------------- .nv.info                  --------------------------
	.section	.nv.info,"",@"SHT_CUDA_INFO"
	.align	4


	//----- nvinfo : EIATTR_REGCOUNT
	.align		4
        /*0000*/ 	.byte	0x04, 0x2f
        /*0002*/ 	.short	(.L_1 - .L_0)
	.align		4
.L_0:
        /*0004*/ 	.word	index@(matmul_kernel)
        /*0008*/ 	.word	0x000000ff


	//----- nvinfo : EIATTR_FRAME_SIZE
	.align		4
.L_1:
        /*000c*/ 	.byte	0x04, 0x11
        /*000e*/ 	.short	(.L_3 - .L_2)
	.align		4
.L_2:
        /*0010*/ 	.word	index@(matmul_kernel)
        /*0014*/ 	.word	0x00000010


	//----- nvinfo : EIATTR_MIN_STACK_SIZE
	.align		4
.L_3:
        /*0018*/ 	.byte	0x04, 0x12
        /*001a*/ 	.short	(.L_5 - .L_4)
	.align		4
.L_4:
        /*001c*/ 	.word	index@(matmul_kernel)
        /*0020*/ 	.word	0x00000010
.L_5:


//--------------------- .nv.compat                --------------------------
	.section	.nv.compat,"",@"SHT_CUDA_COMPAT_INFO"
	.align	4
        /*0000*/ 	.byte	0x02, 0x09, 0x01, 0x00, 0x02, 0x02, 0x04, 0x00, 0x02, 0x05, 0x05, 0x00, 0x03, 0x07, 0x01, 0x01
        /*0010*/ 	.byte	0x02, 0x03, 0x00, 0x00, 0x02, 0x06, 0x01, 0x00, 0x04, 0x0b, 0x08, 0x00, 0x00, 0x00, 0x00, 0x00
        /*0020*/ 	.byte	0x00, 0x00, 0x00, 0x00


//--------------------- .nv.info.matmul_kernel    --------------------------
	.section	.nv.info.matmul_kernel,"",@"SHT_CUDA_INFO"
	.sectionflags	@""
	.align	4


	//----- nvinfo : EIATTR_CUDA_API_VERSION
	.align		4
        /*0000*/ 	.byte	0x04, 0x37
        /*0002*/ 	.short	(.L_7 - .L_6)
.L_6:
        /*0004*/ 	.word	0x00000082


	//----- nvinfo : EIATTR_KPARAM_INFO
	.align		4
.L_7:
        /*0008*/ 	.byte	0x04, 0x17
        /*000a*/ 	.short	(.L_9 - .L_8)
.L_8:
        /*000c*/ 	.word	0x00000000
        /*0010*/ 	.short	0x000d
        /*0012*/ 	.short	0x0048
        /*0014*/ 	.byte	0x00, 0xf4, 0x21, 0x00


	//----- nvinfo : EIATTR_KPARAM_INFO
	.align		4
.L_9:
        /*0018*/ 	.byte	0x04, 0x17
        /*001a*/ 	.short	(.L_11 - .L_10)
.L_10:
        /*001c*/ 	.word	0x00000000
        /*0020*/ 	.short	0x000c
        /*0022*/ 	.short	0x0040
        /*0024*/ 	.byte	0x00, 0xf4, 0x21, 0x00


	//----- nvinfo : EIATTR_KPARAM_INFO
	.align		4
.L_11:
        /*0028*/ 	.byte	0x04, 0x17
        /*002a*/ 	.short	(.L_13 - .L_12)
.L_12:
        /*002c*/ 	.word	0x00000000
        /*0030*/ 	.short	0x000b
        /*0032*/ 	.short	0x0038
        /*0034*/ 	.byte	0x00, 0xf0, 0x11, 0x00


	//----- nvinfo : EIATTR_KPARAM_INFO
	.align		4
.L_13:
        /*0038*/ 	.byte	0x04, 0x17
        /*003a*/ 	.short	(.L_15 - .L_14)
.L_14:
        /*003c*/ 	.word	0x00000000
        /*0040*/ 	.short	0x000a
        /*0042*/ 	.short	0x0034
        /*0044*/ 	.byte	0x00, 0xf0, 0x11, 0x00


	//----- nvinfo : EIATTR_KPARAM_INFO
	.align		4
.L_15:
        /*0048*/ 	.byte	0x04, 0x17
        /*004a*/ 	.short	(.L_17 - .L_16)
.L_16:
        /*004c*/ 	.word	0x00000000
        /*0050*/ 	.short	0x0009
        /*0052*/ 	.short	0x0030
        /*0054*/ 	.byte	0x00, 0xf0, 0x11, 0x00


	//----- nvinfo : EIATTR_KPARAM_INFO
	.align		4
.L_17:
        /*0058*/ 	.byte	0x04, 0x17
        /*005a*/ 	.short	(.L_19 - .L_18)
.L_18:
        /*005c*/ 	.word	0x00000000
        /*0060*/ 	.short	0x0008
        /*0062*/ 	.short	0x002c
        /*0064*/ 	.byte	0x00, 0xf0, 0x11, 0x00


	//----- nvinfo : EIATTR_KPARAM_INFO
	.align		4
.L_19:
        /*0068*/ 	.byte	0x04, 0x17
        /*006a*/ 	.short	(.L_21 - .L_20)
.L_20:
        /*006c*/ 	.word	0x00000000
        /*0070*/ 	.short	0x0007
        /*0072*/ 	.short	0x0028
        /*0074*/ 	.byte	0x00, 0xf0, 0x11, 0x00


	//----- nvinfo : EIATTR_KPARAM_INFO
	.align		4
.L_21:
        /*0078*/ 	.byte	0x04, 0x17
        /*007a*/ 	.short	(.L_23 - .L_22)
.L_22:
        /*007c*/ 	.word	0x00000000
        /*0080*/ 	.short	0x0006
        /*0082*/ 	.short	0x0024
        /*0084*/ 	.byte	0x00, 0xf0, 0x11, 0x00


	//----- nvinfo : EIATTR_KPARAM_INFO
	.align		4
.L_23:
        /*0088*/ 	.byte	0x04, 0x17
        /*008a*/ 	.short	(.L_25 - .L_24)
.L_24:
        /*008c*/ 	.word	0x00000000
        /*0090*/ 	.short	0x0005
        /*0092*/ 	.short	0x0020
        /*0094*/ 	.byte	0x00, 0xf0, 0x11, 0x00


	//----- nvinfo : EIATTR_KPARAM_INFO
	.align		4
.L_25:
        /*0098*/ 	.byte	0x04, 0x17
        /*009a*/ 	.short	(.L_27 - .L_26)
.L_26:
        /*009c*/ 	.word	0x00000000
        /*00a0*/ 	.short	0x0004
        /*00a2*/ 	.short	0x001c
        /*00a4*/ 	.byte	0x00, 0xf0, 0x11, 0x00


	//----- nvinfo : EIATTR_KPARAM_INFO
	.align		4
.L_27:
        /*00a8*/ 	.byte	0x04, 0x17
        /*00aa*/ 	.short	(.L_29 - .L_28)
.L_28:
        /*00ac*/ 	.word	0x00000000
        /*00b0*/ 	.short	0x0003
        /*00b2*/ 	.short	0x0018
        /*00b4*/ 	.byte	0x00, 0xf0, 0x11, 0x00


	//----- nvinfo : EIATTR_KPARAM_INFO
	.align		4
.L_29:
        /*00b8*/ 	.byte	0x04, 0x17
        /*00ba*/ 	.short	(.L_31 - .L_30)
.L_30:
        /*00bc*/ 	.word	0x00000000
        /*00c0*/ 	.short	0x0002
        /*00c2*/ 	.short	0x0010
        /*00c4*/ 	.byte	0x00, 0xf4, 0x21, 0x00


	//----- nvinfo : EIATTR_KPARAM_INFO
	.align		4
.L_31:
        /*00c8*/ 	.byte	0x04, 0x17
        /*00ca*/ 	.short	(.L_33 - .L_32)
.L_32:
        /*00cc*/ 	.word	0x00000000
        /*00d0*/ 	.short	0x0001
        /*00d2*/ 	.short	0x0008
        /*00d4*/ 	.byte	0x00, 0xf4, 0x21, 0x00


	//----- nvinfo : EIATTR_KPARAM_INFO
	.align		4
.L_33:
        /*00d8*/ 	.byte	0x04, 0x17
        /*00da*/ 	.short	(.L_35 - .L_34)
.L_34:
        /*00dc*/ 	.word	0x00000000
        /*00e0*/ 	.short	0x0000
        /*00e2*/ 	.short	0x0000
        /*00e4*/ 	.byte	0x00, 0xf4, 0x21, 0x00


	//----- nvinfo : EIATTR_EXPLICIT_CLUSTER
	.align		4
.L_35:
        /*00e8*/ 	.byte	0x01, 0x3e
	.zero		2


	//----- nvinfo : EIATTR_CTA_PER_CLUSTER
	.align		4
        /*00ec*/ 	.byte	0x04, 0x3d
        /*00ee*/ 	.short	(.L_37 - .L_36)
.L_36:
        /*00f0*/ 	.word	0x00000002
        /*00f4*/ 	.word	0x00000001
        /*00f8*/ 	.word	0x00000001


	//----- nvinfo : EIATTR_SPARSE_MMA_MASK
	.align		4
.L_37:
        /*00fc*/ 	.byte	0x03, 0x50
        /*00fe*/ 	.short	0x0000


	//----- nvinfo : EIATTR_MAXREG_COUNT
	.align		4
        /*0100*/ 	.byte	0x03, 0x1b
        /*0102*/ 	.short	0x00ff


	//----- nvinfo : EIATTR_NUM_BARRIERS
	.align		4
        /*0104*/ 	.byte	0x02, 0x4c
        /*0106*/ 	.byte	0x01
	.zero		1


	//----- nvinfo : EIATTR_ANNOTATIONS
	.align		4
        /*0108*/ 	.byte	0x04, 0x55
        /*010a*/ 	.short	(.L_39 - .L_38)


	//   ....[0]....
.L_38:
        /*010c*/ 	.word	0x00000001
        /*0110*/ 	.byte	0xc0, 0x05, 0x00, 0x00, 0x01, 0x00, 0x00, 0x00, 0xd0, 0x05, 0x00, 0x00, 0x01, 0x00, 0x00, 0x00
        /*0120*/ 	.byte	0x60, 0x06, 0x00, 0x00, 0x01, 0x00, 0x00, 0x00, 0xa0, 0x06, 0x00, 0x00, 0x01, 0x00, 0x00, 0x00
        /*0130*/ 	.byte	0xa0, 0x08, 0x00, 0x00, 0x01, 0x00, 0x00, 0x00, 0xd0, 0x51, 0x00, 0x00, 0x01, 0x00, 0x00, 0x00
        /*0140*/ 	.byte	0x30, 0x99, 0x00, 0x00, 0x01, 0x00, 0x00, 0x00, 0x60, 0x99, 0x00, 0x00, 0x01, 0x00, 0x00, 0x00
        /*0150*/ 	.byte	0x90, 0x99, 0x00, 0x00, 0x01, 0x00, 0x00, 0x00, 0xc0, 0x99, 0x00, 0x00


	//----- nvinfo : EIATTR_MERCURY_ISA_VERSION
	.align		4
.L_39:
        /*015c*/ 	.byte	0x03, 0x5f
        /*015e*/ 	.short	0x0101


	//----- nvinfo : EIATTR_EXIT_INSTR_OFFSETS
	.align		4
        /*0160*/ 	.byte	0x04, 0x1c
        /*0162*/ 	.short	(.L_41 - .L_40)


	//   ....[0]....
.L_40:
        /*0164*/ 	.word	0x0000ae80


	//   ....[1]....
        /*0168*/ 	.word	0x0000aea0


	//----- nvinfo : EIATTR_REQNTID
	.align		4
.L_41:
        /*016c*/ 	.byte	0x04, 0x10
        /*016e*/ 	.short	(.L_43 - .L_42)
.L_42:
        /*0170*/ 	.word	0x00000080
        /*0174*/ 	.word	0x00000001
        /*0178*/ 	.word	0x00000001


	//----- nvinfo : EIATTR_CBANK_PARAM_SIZE
	.align		4
.L_43:
        /*017c*/ 	.byte	0x03, 0x19
        /*017e*/ 	.short	0x0050


	//----- nvinfo : EIATTR_PARAM_CBANK
	.align		4
        /*0180*/ 	.byte	0x04, 0x0a
        /*0182*/ 	.short	(.L_45 - .L_44)
	.align		4
.L_44:
        /*0184*/ 	.word	index@(.nv.constant0.matmul_kernel)
        /*0188*/ 	.short	0x0210
        /*018a*/ 	.short	0x0050


	//----- nvinfo : EIATTR_SW_WAR
	.align		4
.L_45:
        /*018c*/ 	.byte	0x04, 0x36
        /*018e*/ 	.short	(.L_47 - .L_46)
.L_46:
        /*0190*/ 	.word	0x00000008
.L_47:


//--------------------- .nv.callgraph             --------------------------
	.section	.nv.callgraph,"",@"SHT_CUDA_CALLGRAPH"
	.align	4
	.sectionentsize	8
	.align		4
        /*0000*/ 	.word	0x00000000
	.align		4
        /*0004*/ 	.word	0xffffffff
	.align		4
        /*0008*/ 	.word	0x00000000
	.align		4
        /*000c*/ 	.word	0xfffffffe
	.align		4
        /*0010*/ 	.word	0x00000000
	.align		4
        /*0014*/ 	.word	0xfffffffd
	.align		4
        /*0018*/ 	.word	0x00000000
	.align		4
        /*001c*/ 	.word	0xfffffffc


//--------------------- .text.matmul_kernel       --------------------------
	.section	.text.matmul_kernel,"ax",@progbits
	.align	128
        .global         matmul_kernel
        .type           matmul_kernel,@function
        .size           matmul_kernel,(.L_x_4 - matmul_kernel)
        .other          matmul_kernel,@"STO_CUDA_ENTRY STV_DEFAULT"
matmul_kernel:
.text.matmul_kernel:
[----:B------:R-:W0:Y:S08]  /*0000*/  LDC R1, c[0x0][0x28] ;  /* 0x00000a00ff017b82 */ /* 0x000e300000000800 */
[----:B------:R-:W1:Y:S01]  /*0010*/  LDC.64 R50, c[0x0][0x228] ;  /* 0x00008a00ff327b82 */ /* 0x000e620000000a00 */
[----:B------:R-:W2:Y:S01]  /*0020*/  S2R R106, SR_TID.X ;  /* 0x00000000006a7919 */ /* 0x000ea20000002100 */
[----:B0-----:R-:W-:Y:S01]  /*0030*/  VIADD R1, R1, 0xfffffff0 ;  /* 0xfffffff001017836 */ /* 0x001fe20000000000 */
[----:B------:R-:W-:Y:S01]  /*0040*/  UMOV UR60, 0x400 ;  /* 0x00000400003c7882 */ /* 0x000fe20000000000 */
[----:B------:R-:W-:Y:S01]  /*0050*/  ULDC.64 UR40, c[0x0][0x208] ;  /* 0x0000820000287ab9 */ /* 0x000fe20000000a00 */
[----:B------:R-:W-:-:S03]  /*0060*/  ULDC UR59, c[0x0][0x230] ;  /* 0x00008c00003b7ab9 */ /* 0x000fc60000000800 */
[----:B------:R-:W0:Y:S08]  /*0070*/  S2UR UR4, SR_CTAID.X ;  /* 0x00000000000479c3 */ /* 0x000e300000002500 */
[----:B------:R-:W3:Y:S01]  /*0080*/  S2UR UR6, SR_CgaCtaId ;  /* 0x00000000000679c3 */ /* 0x000ee20000008800 */
[----:B-1----:R-:W-:-:S05]  /*0090*/  VIADD R0, R51, 0x7f ;  /* 0x0000007f33007836 */ /* 0x002fca0000000000 */
[----:B------:R-:W-:Y:S02]  /*00a0*/  SHF.R.S32.HI R3, RZ, 0x1f, R0 ;  /* 0x0000001fff037819 */ /* 0x000fe40000011400 */
[----:B0-----:R-:W-:Y:S01]  /*00b0*/  I2FP.F32.U32 R5, UR4 ;  /* 0x0000000400057c45 */ /* 0x001fe20008201000 */
[----:B------:R-:W-:Y:S01]  /*00c0*/  ULDC UR4, c[0x0][0x150] ;  /* 0x0000540000047ab9 */ /* 0x000fe20000000800 */
[----:B------:R-:W-:-:S03]  /*00d0*/  LEA.HI R3, R3, R0, RZ, 0x7 ;  /* 0x0000000003037211 */ /* 0x000fc600078f38ff */
[----:B------:R-:W-:Y:S01]  /*00e0*/  FMUL R5, R5, UR4 ;  /* 0x0000000405057c20 */ /* 0x000fe20008400000 */
[----:B------:R-:W-:Y:S01]  /*00f0*/  SHF.R.S32.HI R3, RZ, 0x7, R3 ;  /* 0x00000007ff037819 */ /* 0x000fe20000011403 */
[----:B------:R-:W-:Y:S01]  /*0100*/  ULDC UR4, c[0x0][0x230] ;  /* 0x00008c0000047ab9 */ /* 0x000fe20000000800 */
[----:B---3--:R-:W-:Y:S02]  /*0110*/  USHF.L.U32 UR5, UR6, 0x6, URZ ;  /* 0x0000000606057899 */ /* 0x008fe4000800063f */
[----:B------:R-:W-:Y:S01]  /*0120*/  UIADD3 UR4, UR4, 0x7f, URZ ;  /* 0x0000007f04047890 */ /* 0x000fe2000fffe03f */
[----:B------:R-:W-:Y:S01]  /*0130*/  IMAD.SHL.U32 R4, R3, 0x8, RZ ;  /* 0x0000000803047824 */ /* 0x000fe200078e00ff */
[----:B------:R-:W0:Y:S01]  /*0140*/  F2I.U32.TRUNC.NTZ R5, R5 ;  /* 0x0000000500057305 */ /* 0x000e22000020f000 */
[----:B------:R-:W-:Y:S02]  /*0150*/  ULEA UR60, UR6, UR60, 0x18 ;  /* 0x0000003c063c7291 */ /* 0x000fe4000f8ec03f */
[----:B------:R-:W-:Y:S01]  /*0160*/  UISETP.GT.AND UP0, UPT, UR4, 0x7f, UPT ;  /* 0x0000007f0400788c */ /* 0x000fe2000bf04270 */
[----:B------:R-:W-:Y:S01]  /*0170*/  IABS R7, R4 ;  /* 0x0000000400077213 */ /* 0x000fe20000000000 */
[----:B------:R-:W-:-:S03]  /*0180*/  ULOP3.LUT UR5, UR5, 0x40, URZ, 0xc0, !UPT ;  /* 0x0000004005057892 */ /* 0x000fc6000f8ec03f */
[----:B------:R-:W1:Y:S01]  /*0190*/  I2F.RP R0, R7 ;  /* 0x0000000700007306 */ /* 0x000e620000209400 */
[----:B0-----:R-:W-:-:S07]  /*01a0*/  IABS R11, R5 ;  /* 0x00000005000b7213 */ /* 0x001fce0000000000 */
[----:B-1----:R-:W0:Y:S02]  /*01b0*/  MUFU.RCP R0, R0 ;  /* 0x0000000000007308 */ /* 0x002e240000001000 */
[----:B0-----:R-:W-:Y:S01]  /*01c0*/  VIADD R2, R0, 0xffffffe ;  /* 0x0ffffffe00027836 */ /* 0x001fe20000000000 */
[----:B------:R-:W-:-:S05]  /*01d0*/  IABS R0, R4 ;  /* 0x0000000400007213 */ /* 0x000fca0000000000 */
[----:B------:R0:W1:Y:S01]  /*01e0*/  F2I.FTZ.U32.TRUNC.NTZ R3, R2 ;  /* 0x0000000200037305 */ /* 0x000062000021f000 */
[----:B------:R-:W-:Y:S02]  /*01f0*/  IMAD.MOV R0, RZ, RZ, -R0 ;  /* 0x000000ffff007224 */ /* 0x000fe400078e0a00 */
[----:B0-----:R-:W-:Y:S02]  /*0200*/  IMAD.MOV.U32 R2, RZ, RZ, RZ ;  /* 0x000000ffff027224 */ /* 0x001fe400078e00ff */
[----:B-1----:R-:W-:-:S04]  /*0210*/  IMAD.MOV R6, RZ, RZ, -R3 ;  /* 0x000000ffff067224 */ /* 0x002fc800078e0a03 */
[----:B------:R-:W-:-:S04]  /*0220*/  IMAD R9, R6, R7, RZ ;  /* 0x0000000706097224 */ /* 0x000fc800078e02ff */
[----:B------:R-:W-:-:S06]  /*0230*/  IMAD.HI.U32 R2, R3, R9, R2 ;  /* 0x0000000903027227 */ /* 0x000fcc00078e0002 */
[----:B------:R-:W-:-:S04]  /*0240*/  IMAD.HI.U32 R2, R2, R11, RZ ;  /* 0x0000000b02027227 */ /* 0x000fc800078e00ff */
[----:B------:R-:W-:-:S05]  /*0250*/  IMAD R0, R2, R0, R11 ;  /* 0x0000000002007224 */ /* 0x000fca00078e020b */
[----:B------:R-:W-:-:S13]  /*0260*/  ISETP.GT.U32.AND P1, PT, R7, R0, PT ;  /* 0x000000000700720c */ /* 0x000fda0003f24070 */
[----:B------:R-:W-:Y:S02]  /*0270*/  @!P1 IMAD.IADD R0, R0, 0x1, -R7 ;  /* 0x0000000100009824 */ /* 0x000fe400078e0a07 */
[----:B------:R-:W-:Y:S01]  /*0280*/  @!P1 VIADD R2, R2, 0x1 ;  /* 0x0000000102029836 */ /* 0x000fe20000000000 */
[----:B------:R-:W-:Y:S02]  /*0290*/  ISETP.NE.AND P1, PT, R4, RZ, PT ;  /* 0x000000ff0400720c */ /* 0x000fe40003f25270 */
[----:B------:R-:W-:Y:S02]  /*02a0*/  ISETP.GE.U32.AND P0, PT, R0, R7, PT ;  /* 0x000000070000720c */ /* 0x000fe40003f06070 */
[----:B------:R-:W-:-:S04]  /*02b0*/  LOP3.LUT R0, R5, R4, RZ, 0x3c, !PT ;  /* 0x0000000405007212 */ /* 0x000fc800078e3cff */
[----:B------:R-:W-:Y:S01]  /*02c0*/  ISETP.GE.AND P2, PT, R0, RZ, PT ;  /* 0x000000ff0000720c */ /* 0x000fe20003f46270 */
[----:B------:R-:W-:-:S05]  /*02d0*/  VIADD R0, R50, 0x3f ;  /* 0x0000003f32007836 */ /* 0x000fca0000000000 */
[----:B------:R-:W-:Y:S01]  /*02e0*/  SHF.R.S32.HI R3, RZ, 0x1f, R0 ;  /* 0x0000001fff037819 */ /* 0x000fe20000011400 */
[----:B------:R-:W-:-:S03]  /*02f0*/  @P0 VIADD R2, R2, 0x1 ;  /* 0x0000000102020836 */ /* 0x000fc60000000000 */
[----:B------:R-:W-:-:S03]  /*0300*/  LEA.HI R3, R3, R0, RZ, 0x6 ;  /* 0x0000000003037211 */ /* 0x000fc600078f30ff */
[----:B------:R-:W-:Y:S01]  /*0310*/  @!P2 IMAD.MOV R2, RZ, RZ, -R2 ;  /* 0x000000ffff02a224 */ /* 0x000fe200078e0a02 */
[----:B------:R-:W-:-:S05]  /*0320*/  @!P1 LOP3.LUT R2, RZ, R4, RZ, 0x33, !PT ;  /* 0x00000004ff029212 */ /* 0x000fca00078e33ff */
[----:B------:R-:W-:Y:S02]  /*0330*/  IMAD.SHL.U32 R6, R2, 0x8, RZ ;  /* 0x0000000802067824 */ /* 0x000fe400078e00ff */
[----:B------:R-:W-:-:S03]  /*0340*/  IMAD.MOV R2, RZ, RZ, -R2 ;  /* 0x000000ffff027224 */ /* 0x000fc600078e0a02 */
[----:B------:R-:W-:Y:S01]  /*0350*/  LEA.HI.SX32 R3, R3, -R6, 0x1a ;  /* 0x8000000603037211 */ /* 0x000fe200078fd2ff */
[----:B------:R-:W-:-:S03]  /*0360*/  IMAD R4, R4, R2, R5 ;  /* 0x0000000204047224 */ /* 0x000fc600078e0205 */
[----:B------:R-:W-:Y:S02]  /*0370*/  VIMNMX R11, R3, 0x8, PT ;  /* 0x00000008030b7848 */ /* 0x000fe40003fe0100 */
[----:B------:R-:W-:Y:S02]  /*0380*/  IABS R9, R4 ;  /* 0x0000000400097213 */ /* 0x000fe40000000000 */
[----:B------:R-:W-:-:S04]  /*0390*/  IABS R7, R11 ;  /* 0x0000000b00077213 */ /* 0x000fc80000000000 */
[----:B------:R-:W0:Y:S08]  /*03a0*/  I2F.RP R0, R7 ;  /* 0x0000000700007306 */ /* 0x000e300000209400 */
[----:B0-----:R-:W0:Y:S02]  /*03b0*/  MUFU.RCP R0, R0 ;  /* 0x0000000000007308 */ /* 0x001e240000001000 */
[----:B0-----:R-:W-:-:S06]  /*03c0*/  VIADD R3, R0, 0xffffffe ;  /* 0x0ffffffe00037836 */ /* 0x001fcc0000000000 */
[----:B------:R-:W0:Y:S02]  /*03d0*/  F2I.FTZ.U32.TRUNC.NTZ R3, R3 ;  /* 0x0000000300037305 */ /* 0x000e24000021f000 */
[----:B0-----:R-:W-:-:S04]  /*03e0*/  IMAD.MOV R8, RZ, RZ, -R3 ;  /* 0x000000ffff087224 */ /* 0x001fc800078e0a03 */
[----:B------:R-:W-:Y:S01]  /*03f0*/  IMAD.MOV.U32 R2, RZ, RZ, R8 ;  /* 0x000000ffff027224 */ /* 0x000fe200078e0008 */
[----:B------:R-:W-:-:S03]  /*0400*/  IABS R8, R11 ;  /* 0x0000000b00087213 */ /* 0x000fc60000000000 */
[----:B------:R-:W-:Y:S02]  /*0410*/  IMAD R5, R2, R7, RZ ;  /* 0x0000000702057224 */ /* 0x000fe400078e02ff */
[----:B------:R-:W-:Y:S02]  /*0420*/  IMAD.MOV.U32 R2, RZ, RZ, RZ ;  /* 0x000000ffff027224 */ /* 0x000fe400078e00ff */
[----:B------:R-:W-:Y:S02]  /*0430*/  IMAD.MOV R0, RZ, RZ, -R8 ;  /* 0x000000ffff007224 */ /* 0x000fe400078e0a08 */
[----:B------:R-:W-:Y:S01]  /*0440*/  IMAD.HI.U32 R2, R3, R5, R2 ;  /* 0x0000000503027227 */ /* 0x000fe200078e0002 */
[----:B--2---:R-:W-:-:S05]  /*0450*/  LOP3.LUT R5, R106, 0x3f, RZ, 0xc0, !PT ;  /* 0x0000003f6a057812 */ /* 0x004fca00078ec0ff */
        /* <DEDUP_REMOVED lines=8> */
[----:B------:R-:W-:-:S07]  /*04e0*/  ISETP.GE.AND P2, PT, R0, RZ, PT ;  /* 0x000000ff0000720c */ /* 0x000fce0003f46270 */
[----:B------:R-:W-:Y:S01]  /*04f0*/  @P0 VIADD R2, R2, 0x1 ;  /* 0x0000000102020836 */ /* 0x000fe20000000000 */
[----:B------:R-:W-:-:S03]  /*0500*/  PLOP3.LUT P0, PT, PT, PT, UP0, 0x80, 0x0 ;  /* 0x000000000000781c */ /* 0x000fc60003f0f008 */
[----:B------:R-:W-:Y:S01]  /*0510*/  IMAD.MOV.U32 R3, RZ, RZ, R2 ;  /* 0x000000ffff037224 */ /* 0x000fe200078e0002 */
[----:B------:R-:W-:-:S03]  /*0520*/  SHF.R.U32.HI R2, RZ, 0x6, R106 ;  /* 0x00000006ff027819 */ /* 0x000fc6000001166a */
[----:B------:R-:W-:Y:S01]  /*0530*/  @!P2 IMAD.MOV R3, RZ, RZ, -R3 ;  /* 0x000000ffff03a224 */ /* 0x000fe200078e0a03 */
[----:B------:R-:W-:Y:S02]  /*0540*/  @!P1 LOP3.LUT R3, RZ, R11, RZ, 0x33, !PT ;  /* 0x0000000bff039212 */ /* 0x000fe400078e33ff */
[----:B------:R-:W-:-:S03]  /*0550*/  SGXT.U32 R2, R2, 0x1 ;  /* 0x000000010202781a */ /* 0x000fc60000000000 */
[----:B------:R-:W-:Y:S02]  /*0560*/  IMAD.MOV R0, RZ, RZ, -R3 ;  /* 0x000000ffff007224 */ /* 0x000fe400078e0a03 */
[----:B------:R-:W-:Y:S02]  /*0570*/  IMAD.SHL.U32 R12, R3, 0x80, RZ ;  /* 0x00000080030c7824 */ /* 0x000fe400078e00ff */
[----:B------:R-:W-:-:S04]  /*0580*/  IMAD R0, R11, R0, R4 ;  /* 0x000000000b007224 */ /* 0x000fc800078e0204 */
[----:B------:R-:W-:-:S04]  /*0590*/  IMAD.IADD R0, R6, 0x1, R0 ;  /* 0x0000000106007824 */ /* 0x000fc800078e0200 */
[----:B------:R-:W-:Y:S01]  /*05a0*/  IMAD R96, R0, 0x40, R5 ;  /* 0x0000004000607824 */ /* 0x000fe200078e0205 */
[----:B------:R-:W-:-:S04]  /*05b0*/  LOP3.LUT R0, R106, 0x7f, RZ, 0xc0, !PT ;  /* 0x0000007f6a007812 */ /* 0x000fc800078ec0ff */
[----:B------:R0:W-:Y:S04]  /*05c0*/  STL [R1], R96 ;  /* 0x0000006001007387 */ /* 0x0001e80000100800 */
[----:B------:R0:W-:Y:S01]  /*05d0*/  STL [R1+0xc], R12 ;  /* 0x00000c0c01007387 */ /* 0x0001e20000100800 */
[----:B------:R-:W-:Y:S05]  /*05e0*/  @P0 BRA `(.L_x_0) ;  /* 0x0000000000580947 */ /* 0x000fea0003800000 */
[C---:B------:R-:W-:Y:S01]  /*05f0*/  IMAD.SHL.U32 R3, R106.reuse, 0x10, RZ ;  /* 0x000000106a037824 */ /* 0x040fe200078e00ff */
[----:B------:R-:W-:Y:S01]  /*0600*/  CS2R R24, SRZ ;  /* 0x0000000000187805 */ /* 0x000fe2000001ff00 */
[----:B------:R-:W-:Y:S01]  /*0610*/  IMAD.SHL.U32 R4, R106, 0x80, RZ ;  /* 0x000000806a047824 */ /* 0x000fe200078e00ff */
[----:B------:R-:W-:Y:S02]  /*0620*/  CS2R R26, SRZ ;  /* 0x00000000001a7805 */ /* 0x000fe4000001ff00 */
[----:B------:R-:W-:Y:S02]  /*0630*/  CS2R R28, SRZ ;  /* 0x00000000001c7805 */ /* 0x000fe4000001ff00 */
[----:B------:R-:W-:Y:S02]  /*0640*/  LOP3.LUT R3, R3, 0x70, RZ, 0xc0, !PT ;  /* 0x0000007003037812 */ /* 0x000fe400078ec0ff */
[----:B------:R-:W-:Y:S01]  /*0650*/  CS2R R30, SRZ ;  /* 0x00000000001e7805 */ /* 0x000fe2000001ff00 */
[----:B------:R1:W-:Y:S01]  /*0660*/  STL [R1+0x8], R4 ;  /* 0x0000080401007387 */ /* 0x0003e20000100800 */
[----:B------:R-:W-:-:S02]  /*0670*/  CS2R R32, SRZ ;  /* 0x0000000000207805 */ /* 0x000fc4000001ff00 */
[----:B------:R-:W-:Y:S02]  /*0680*/  CS2R R34, SRZ ;  /* 0x0000000000227805 */ /* 0x000fe4000001ff00 */
[----:B------:R-:W-:Y:S01]  /*0690*/  CS2R R36, SRZ ;  /* 0x0000000000247805 */ /* 0x000fe2000001ff00 */
[----:B------:R1:W-:Y:S01]  /*06a0*/  STL [R1+0x4], R3 ;  /* 0x0000040301007387 */ /* 0x0003e20000100800 */
[----:B------:R-:W-:Y:S02]  /*06b0*/  CS2R R38, SRZ ;  /* 0x0000000000267805 */ /* 0x000fe4000001ff00 */
[----:B------:R-:W-:Y:S02]  /*06c0*/  CS2R R40, SRZ ;  /* 0x0000000000287805 */ /* 0x000fe4000001ff00 */
[----:B------:R-:W-:Y:S02]  /*06d0*/  CS2R R42, SRZ ;  /* 0x00000000002a7805 */ /* 0x000fe4000001ff00 */
[----:B------:R-:W-:-:S02]  /*06e0*/  CS2R R44, SRZ ;  /* 0x00000000002c7805 */ /* 0x000fc4000001ff00 */
[----:B------:R-:W-:Y:S02]  /*06f0*/  CS2R R46, SRZ ;  /* 0x00000000002e7805 */ /* 0x000fe4000001ff00 */
[----:B------:R-:W-:Y:S02]  /*0700*/  CS2R R48, SRZ ;  /* 0x0000000000307805 */ /* 0x000fe4000001ff00 */
[----:B------:R-:W-:Y:S02]  /*0710*/  CS2R R50, SRZ ;  /* 0x0000000000327805 */ /* 0x000fe4000001ff00 */
[----:B------:R-:W-:Y:S02]  /*0720*/  CS2R R52, SRZ ;  /* 0x0000000000347805 */ /* 0x000fe4000001ff00 */
[----:B------:R-:W-:Y:S01]  /*0730*/  CS2R R54, SRZ ;  /* 0x0000000000367805 */ /* 0x000fe2000001ff00 */
[----:B-1----:R-:W-:Y:S06]  /*0740*/  BRA `(.L_x_1) ;  /* 0x0000009000787947 */ /* 0x002fec0003800000 */
.L_x_0:
[----:B------:R-:W-:Y:S01]  /*0750*/  IABS R3, R51 ;  /* 0x0000003300037213 */ /* 0x000fe20000000000 */
[----:B------:R-:W-:Y:S01]  /*0760*/  IMAD.MOV.U32 R10, RZ, RZ, RZ ;  /* 0x000000ffff0a7224 */ /* 0x000fe200078e00ff */
[----:B------:R-:W-:Y:S01]  /*0770*/  LOP3.LUT R4, R12, UR5, RZ, 0xfc, !PT ;  /* 0x000000050c047c12 */ /* 0x000fe2000f8efcff */
[----:B------:R-:W1:Y:S01]  /*0780*/  LDC.64 R204, c[0x0][0x218] ;  /* 0x00008600ffcc7b82 */ /* 0x000e620000000a00 */
[----:B------:R-:W2:Y:S01]  /*0790*/  I2F.RP R6, R3 ;  /* 0x0000000300067306 */ /* 0x000ea20000209400 */
[----:B------:R-:W-:Y:S01]  /*07a0*/  IABS R63, R50 ;  /* 0x00000032003f7213 */ /* 0x000fe20000000000 */
[----:B------:R-:W-:Y:S01]  /*07b0*/  ULDC UR5, c[0x0][0x240] ;  /* 0x0000900000057ab9 */ /* 0x000fe20000000800 */
[C---:B------:R-:W-:Y:S01]  /*07c0*/  LOP3.LUT R5, R4.reuse, 0x3f, RZ, 0xfc, !PT ;  /* 0x0000003f04057812 */ /* 0x040fe200078efcff */
[----:B------:R-:W-:Y:S01]  /*07d0*/  ULDC.64 UR16, c[0x0][0x210] ;  /* 0x0000840000107ab9 */ /* 0x000fe20000000a00 */
[----:B------:R-:W-:Y:S01]  /*07e0*/  LOP3.LUT R9, R4, 0x3d, RZ, 0xfc, !PT ;  /* 0x0000003d04097812 */ /* 0x000fe200078efcff */
[----:B------:R-:W-:Y:S01]  /*07f0*/  ULDC UR22, c[0x0][0x238] ;  /* 0x00008e0000167ab9 */ /* 0x000fe20000000800 */
[----:B0-----:R-:W-:Y:S01]  /*0800*/  IABS R12, R5 ;  /* 0x00000005000c7213 */ /* 0x001fe20000000000 */
[----:B------:R-:W-:Y:S01]  /*0810*/  ULDC UR21, c[0x0][0x238] ;  /* 0x00008e0000157ab9 */ /* 0x000fe20000000800 */
[----:B------:R-:W-:Y:S01]  /*0820*/  IABS R14, R9 ;  /* 0x00000009000e7213 */ /* 0x000fe20000000000 */
[----:B------:R-:W-:Y:S01]  /*0830*/  IMAD.SHL.U32 R110, R106, 0x80, RZ ;  /* 0x000000806a6e7824 */ /* 0x000fe200078e00ff */
[C---:B------:R-:W-:Y:S01]  /*0840*/  LOP3.LUT R7, R4.reuse, 0x3e, RZ, 0xfc, !PT ;  /* 0x0000003e04077812 */ /* 0x040fe200078efcff */
[----:B------:R-:W-:Y:S01]  /*0850*/  UIADD3 UR18, UR60, 0x2000, URZ ;  /* 0x000020003c127890 */ /* 0x000fe2000fffe03f */
[C---:B------:R-:W-:Y:S01]  /*0860*/  LOP3.LUT R17, R4.reuse, 0x3b, RZ, 0xfc, !PT ;  /* 0x0000003b04117812 */ /* 0x040fe200078efcff */
[----:B------:R-:W-:Y:S01]  /*0870*/  USHF.R.U32.HI UR28, URZ, 0x4, UR60 ;  /* 0x000000043f1c7899 */ /* 0x000fe2000801163c */
[----:B--2---:R-:W0:Y:S01]  /*0880*/  MUFU.RCP R6, R6 ;  /* 0x0000000600067308 */ /* 0x004e220000001000 */
[C---:B------:R-:W-:Y:S01]  /*0890*/  LOP3.LUT R15, R4.reuse, 0x3c, RZ, 0xfc, !PT ;  /* 0x0000003c040f7812 */ /* 0x040fe200078efcff */
[----:B------:R2:W-:Y:S01]  /*08a0*/  STL [R1+0x8], R110 ;  /* 0x0000086e01007387 */ /* 0x0005e20000100800 */
[----:B------:R-:W-:Y:S01]  /*08b0*/  IABS R16, R17 ;  /* 0x0000001100107213 */ /* 0x000fe20000000000 */
[----:B------:R-:W-:Y:S01]  /*08c0*/  USHF.R.U32.HI UR18, URZ, 0x4, UR18 ;  /* 0x000000043f127899 */ /* 0x000fe20008011612 */
[----:B------:R-:W-:Y:S01]  /*08d0*/  ISETP.GE.AND P2, PT, R5, RZ, PT ;  /* 0x000000ff0500720c */ /* 0x000fe20003f46270 */
[----:B------:R-:W-:Y:S01]  /*08e0*/  USHF.R.S32.HI UR61, URZ, 0x1f, UR4 ;  /* 0x0000001f3f3d7899 */ /* 0x000fe20008011404 */
[C---:B------:R-:W-:Y:S01]  /*08f0*/  LOP3.LUT R5, R4.reuse, 0x3a, RZ, 0xfc, !PT ;  /* 0x0000003a04057812 */ /* 0x040fe200078efcff */
[----:B------:R-:W-:Y:S01]  /*0900*/  USGXT.U32 UR30, UR18, 0xe ;  /* 0x0000000e121e789a */ /* 0x000fe20008000000 */
[----:B------:R-:W-:Y:S01]  /*0910*/  ISETP.GE.AND P3, PT, R7, RZ, PT ;  /* 0x000000ff0700720c */ /* 0x000fe20003f66270 */
[----:B------:R-:W-:Y:S01]  /*0920*/  USGXT.U32 UR28, UR28, 0xe ;  /* 0x0000000e1c1c789a */ /* 0x000fe20008000000 */
[----:B------:R-:W-:Y:S01]  /*0930*/  IABS R18, R5 ;  /* 0x0000000500127213 */ /* 0x000fe20000000000 */
[----:B------:R-:W-:Y:S01]  /*0940*/  ULDC UR19, c[0x0][0x23c] ;  /* 0x00008f0000137ab9 */ /* 0x000fe20000000800 */
[C---:B------:R-:W-:Y:S01]  /*0950*/  LOP3.LUT R20, R4.reuse, 0x36, RZ, 0xfc, !PT ;  /* 0x0000003604147812 */ /* 0x040fe200078efcff */
[----:B------:R-:W-:Y:S01]  /*0960*/  UIADD3 UR18, UP1, UR30, 0x2, URZ ;  /* 0x000000021e127890 */ /* 0x000fe2000ff3e03f */
[----:B------:R-:W-:Y:S01]  /*0970*/  LOP3.LUT R23, R4, 0x35, RZ, 0xfc, !PT ;  /* 0x0000003504177812 */ /* 0x000fe200078efcff */
[----:B------:R-:W-:Y:S01]  /*0980*/  ULEA.HI UR61, UR61, UR4, URZ, 0x7 ;  /* 0x000000043d3d7291 */ /* 0x000fe2000f8f383f */
[----:B0-----:R-:W-:Y:S01]  /*0990*/  VIADD R11, R6, 0xffffffe ;  /* 0x0ffffffe060b7836 */ /* 0x001fe20000000000 */
[----:B------:R-:W-:Y:S01]  /*09a0*/  IABS R19, R20 ;  /* 0x0000001400137213 */ /* 0x000fe20000000000 */
[----:B------:R-:W-:Y:S01]  /*09b0*/  USHF.L.U32 UR4, UR19, 0x7, URZ ;  /* 0x0000000713047899 */ /* 0x000fe2000800063f */
[C---:B------:R-:W-:Y:S01]  /*09c0*/  LOP3.LUT R25, R4.reuse, 0x33, RZ, 0xfc, !PT ;  /* 0x0000003304197812 */ /* 0x040fe200078efcff */
[----:B------:R-:W-:Y:S01]  /*09d0*/  ULDC UR29, c[0x0][0x238] ;  /* 0x00008e00001d7ab9 */ /* 0x000fe20000000800 */
[C---:B------:R-:W-:Y:S01]  /*09e0*/  LOP3.LUT R24, R4.reuse, 0x34, RZ, 0xfc, !PT ;  /* 0x0000003404187812 */ /* 0x040fe200078efcff */
[----:B------:R-:W0:Y:S01]  /*09f0*/  F2I.FTZ.U32.TRUNC.NTZ R11, R11 ;  /* 0x0000000b000b7305 */ /* 0x000e22000021f000 */
[----:B------:R-:W-:Y:S01]  /*0a00*/  LOP3.LUT R26, R4, 0x32, RZ, 0xfc, !PT ;  /* 0x00000032041a7812 */ /* 0x000fe200078efcff */
[----:B------:R-:W-:Y:S01]  /*0a10*/  ULDC UR20, c[0x0][0x238] ;  /* 0x00008e0000147ab9 */ /* 0x000fe20000000800 */
[----:B------:R-:W-:Y:S01]  /*0a20*/  IABS R21, R25 ;  /* 0x0000001900157213 */ /* 0x000fe20000000000 */
[----:B------:R-:W-:Y:S01]  /*0a30*/  USHF.R.S32.HI UR61, URZ, 0x7, UR61 ;  /* 0x000000073f3d7899 */ /* 0x000fe2000801143d */
[----:B------:R-:W-:-:S02]  /*0a40*/  IABS R22, R26 ;  /* 0x0000001a00167213 */ /* 0x000fc40000000000 */
[C---:B------:R-:W-:Y:S02]  /*0a50*/  LOP3.LUT R27, R4.reuse, 0x2f, RZ, 0xfc, !PT ;  /* 0x0000002f041b7812 */ /* 0x040fe400078efcff */
[C---:B------:R-:W-:Y:S02]  /*0a60*/  LOP3.LUT R29, R4.reuse, 0x2e, RZ, 0xfc, !PT ;  /* 0x0000002e041d7812 */ /* 0x040fe400078efcff */
[C---:B------:R-:W-:Y:S02]  /*0a70*/  LOP3.LUT R30, R4.reuse, 0x2d, RZ, 0xfc, !PT ;  /* 0x0000002d041e7812 */ /* 0x040fe400078efcff */
[C---:B------:R-:W-:Y:S01]  /*0a80*/  LOP3.LUT R33, R4.reuse, 0x2b, RZ, 0xfc, !PT ;  /* 0x0000002b04217812 */ /* 0x040fe200078efcff */
[----:B0-----:R-:W-:Y:S01]  /*0a90*/  IMAD.MOV R8, RZ, RZ, -R11 ;  /* 0x000000ffff087224 */ /* 0x001fe200078e0a0b */
[----:B------:R-:W-:Y:S02]  /*0aa0*/  IABS R28, R30 ;  /* 0x0000001e001c7213 */ /* 0x000fe40000000000 */
[----:B------:R-:W-:Y:S01]  /*0ab0*/  LOP3.LUT R32, R4, 0x2c, RZ, 0xfc, !PT ;  /* 0x0000002c04207812 */ /* 0x000fe200078efcff */
[----:B------:R-:W-:Y:S01]  /*0ac0*/  IMAD R13, R8, R3, RZ ;  /* 0x00000003080d7224 */ /* 0x000fe200078e02ff */
[----:B------:R-:W-:-:S02]  /*0ad0*/  LOP3.LUT R35, R4, 0x29, RZ, 0xfc, !PT ;  /* 0x0000002904237812 */ /* 0x000fc400078efcff */
[C---:B------:R-:W-:Y:S01]  /*0ae0*/  LOP3.LUT R34, R4.reuse, 0x2a, RZ, 0xfc, !PT ;  /* 0x0000002a04227812 */ /* 0x040fe200078efcff */
[----:B------:R-:W-:Y:S01]  /*0af0*/  IMAD.HI.U32 R10, R11, R13, R10 ;  /* 0x0000000d0b0a7227 */ /* 0x000fe200078e000a */
[----:B------:R-:W-:Y:S02]  /*0b00*/  IABS R13, R7 ;  /* 0x00000007000d7213 */ /* 0x000fe40000000000 */
[----:B------:R-:W-:Y:S02]  /*0b10*/  IABS R31, R35 ;  /* 0x00000023001f7213 */ /* 0x000fe40000000000 */
[----:B------:R-:W-:Y:S01]  /*0b20*/  LOP3.LUT R36, R4, 0x28, RZ, 0xfc, !PT ;  /* 0x0000002804247812 */ /* 0x000fe200078efcff */
[----:B------:R-:W-:Y:S01]  /*0b30*/  IMAD.HI.U32 R6, R10, R12, RZ ;  /* 0x0000000c0a067227 */ /* 0x000fe200078e00ff */
[C---:B------:R-:W-:Y:S02]  /*0b40*/  LOP3.LUT R39, R4.reuse, 0x23, RZ, 0xfc, !PT ;  /* 0x0000002304277812 */ /* 0x040fe400078efcff */
[----:B------:R-:W-:Y:S01]  /*0b50*/  LOP3.LUT R42, R4, 0x21, RZ, 0xfc, !PT ;  /* 0x00000021042a7812 */ /* 0x000fe200078efcff */
[----:B------:R-:W-:Y:S01]  /*0b60*/  IMAD.MOV R6, RZ, RZ, -R6 ;  /* 0x000000ffff067224 */ /* 0x000fe200078e0a06 */
[----:B------:R-:W-:Y:S01]  /*0b70*/  IABS R37, R39 ;  /* 0x0000002700257213 */ /* 0x000fe20000000000 */
[----:B------:R-:W-:Y:S01]  /*0b80*/  IMAD.HI.U32 R11, R10, R14, RZ ;  /* 0x0000000e0a0b7227 */ /* 0x000fe200078e00ff */
[----:B------:R-:W-:-:S02]  /*0b90*/  LOP3.LUT R40, R4, 0x22, RZ, 0xfc, !PT ;  /* 0x0000002204287812 */ /* 0x000fc400078efcff */
[C---:B------:R-:W-:Y:S01]  /*0ba0*/  LOP3.LUT R43, R4.reuse, 0x20, RZ, 0xfc, !PT ;  /* 0x00000020042b7812 */ /* 0x040fe200078efcff */
[C---:B------:R-:W-:Y:S01]  /*0bb0*/  IMAD R6, R3.reuse, R6, R12 ;  /* 0x0000000603067224 */ /* 0x040fe200078e020c */
[----:B------:R-:W-:Y:S01]  /*0bc0*/  IABS R38, R40 ;  /* 0x0000002800267213 */ /* 0x000fe20000000000 */
[----:B------:R-:W-:Y:S01]  /*0bd0*/  IMAD.MOV R11, RZ, RZ, -R11 ;  /* 0x000000ffff0b7224 */ /* 0x000fe200078e0a0b */
[----:B------:R-:W-:Y:S01]  /*0be0*/  LOP3.LUT R44, R4, 0x1f, RZ, 0xfc, !PT ;  /* 0x0000001f042c7812 */ /* 0x000fe200078efcff */
[----:B------:R-:W-:Y:S01]  /*0bf0*/  IMAD.HI.U32 R8, R10, R13, RZ ;  /* 0x0000000d0a087227 */ /* 0x000fe200078e00ff */
[C---:B------:R-:W-:Y:S02]  /*0c00*/  ISETP.GT.U32.AND P0, PT, R3.reuse, R6, PT ;  /* 0x000000060300720c */ /* 0x040fe40003f04070 */
[----:B------:R-:W-:Y:S01]  /*0c10*/  LOP3.LUT R45, R4, 0x1e, RZ, 0xfc, !PT ;  /* 0x0000001e042d7812 */ /* 0x000fe200078efcff */
[C---:B------:R-:W-:Y:S01]  /*0c20*/  IMAD R12, R3.reuse, R11, R14 ;  /* 0x0000000b030c7224 */ /* 0x040fe200078e020e */
[----:B------:R-:W-:Y:S01]  /*0c30*/  IABS R14, R15 ;  /* 0x0000000f000e7213 */ /* 0x000fe20000000000 */
[----:B------:R-:W-:Y:S01]  /*0c40*/  IMAD.MOV R8, RZ, RZ, -R8 ;  /* 0x000000ffff087224 */ /* 0x000fe200078e0a08 */
[----:B------:R-:W-:Y:S01]  /*0c50*/  IABS R41, R45 ;  /* 0x0000002d00297213 */ /* 0x000fe20000000000 */
[----:B------:R-:W-:Y:S01]  /*0c60*/  IMAD.HI.U32 R7, R10, R18, RZ ;  /* 0x000000120a077227 */ /* 0x000fe200078e00ff */
[----:B------:R-:W-:-:S02]  /*0c70*/  ISETP.GT.U32.AND P5, PT, R3, R12, PT ;  /* 0x0000000c0300720c */ /* 0x000fc40003fa4070 */
[C---:B------:R-:W-:Y:S01]  /*0c80*/  LOP3.LUT R48, R4.reuse, 0x1c, RZ, 0xfc, !PT ;  /* 0x0000001c04307812 */ /* 0x040fe200078efcff */
[C---:B------:R-:W-:Y:S01]  /*0c90*/  IMAD R8, R3.reuse, R8, R13 ;  /* 0x0000000803087224 */ /* 0x040fe200078e020d */
[----:B------:R-:W-:Y:S01]  /*0ca0*/  LOP3.LUT R49, R4, 0x1b, RZ, 0xfc, !PT ;  /* 0x0000001b04317812 */ /* 0x000fe200078efcff */
[----:B------:R-:W-:Y:S01]  /*0cb0*/  @!P0 IMAD.IADD R6, R6, 0x1, -R3 ;  /* 0x0000000106068824 */ /* 0x000fe200078e0a03 */
[----:B------:R-:W-:Y:S01]  /*0cc0*/  LOP3.LUT R52, R4, 0x1a, RZ, 0xfc, !PT ;  /* 0x0000001a04347812 */ /* 0x000fe200078efcff */
[C---:B------:R-:W-:Y:S01]  /*0cd0*/  IMAD.HI.U32 R13, R10.reuse, R16, RZ ;  /* 0x000000100a0d7227 */ /* 0x040fe200078e00ff */
[C---:B------:R-:W-:Y:S02]  /*0ce0*/  ISETP.GT.U32.AND P1, PT, R3.reuse, R8, PT ;  /* 0x000000080300720c */ /* 0x040fe40003f24070 */
[----:B------:R-:W-:Y:S01]  /*0cf0*/  ISETP.GT.U32.AND P4, PT, R3, R6, PT ;  /* 0x000000060300720c */ /* 0x000fe20003f84070 */
[----:B------:R-:W-:Y:S01]  /*0d00*/  IMAD.HI.U32 R11, R10, R14, RZ ;  /* 0x0000000e0a0b7227 */ /* 0x000fe200078e00ff */
[----:B------:R-:W-:-:S02]  /*0d10*/  LOP3.LUT R53, R4, 0x19, RZ, 0xfc, !PT ;  /* 0x0000001904357812 */ /* 0x000fc400078efcff */
[----:B------:R-:W-:Y:S01]  /*0d20*/  LOP3.LUT R56, R4, 0x17, RZ, 0xfc, !PT ;  /* 0x0000001704387812 */ /* 0x000fe200078efcff */
[----:B------:R-:W-:Y:S01]  /*0d30*/  @!P5 IMAD.IADD R12, R12, 0x1, -R3 ;  /* 0x000000010c0cd824 */ /* 0x000fe200078e0a03 */
[----:B------:R-:W-:Y:S01]  /*0d40*/  ISETP.GE.AND P5, PT, R9, RZ, PT ;  /* 0x000000ff0900720c */ /* 0x000fe20003fa6270 */
[----:B------:R-:W-:Y:S01]  /*0d50*/  IMAD.MOV R13, RZ, RZ, -R13 ;  /* 0x000000ffff0d7224 */ /* 0x000fe200078e0a0d */
[----:B------:R-:W-:Y:S01]  /*0d60*/  IABS R47, R53 ;  /* 0x00000035002f7213 */ /* 0x000fe20000000000 */
[----:B------:R-:W-:Y:S01]  /*0d70*/  IMAD.MOV R11, RZ, RZ, -R11 ;  /* 0x000000ffff0b7224 */ /* 0x000fe200078e0a0b */
[C---:B------:R-:W-:Y:S01]  /*0d80*/  ISETP.GT.U32.AND P6, PT, R3.reuse, R12, PT ;  /* 0x0000000c0300720c */ /* 0x040fe20003fc4070 */
[C---:B------:R-:W-:Y:S01]  /*0d90*/  IMAD R16, R3.reuse, R13, R16 ;  /* 0x0000000d03107224 */ /* 0x040fe200078e0210 */
[C---:B------:R-:W-:Y:S01]  /*0da0*/  LOP3.LUT R13, R4.reuse, 0x39, RZ, 0xfc, !PT ;  /* 0x00000039040d7812 */ /* 0x040fe200078efcff */
[C---:B------:R-:W-:Y:S01]  /*0db0*/  IMAD R14, R3.reuse, R11, R14 ;  /* 0x0000000b030e7224 */ /* 0x040fe200078e020e */
[----:B------:R-:W-:Y:S01]  /*0dc0*/  LOP3.LUT R54, R4, 0x18, RZ, 0xfc, !PT ;  /* 0x0000001804367812 */ /* 0x000fe200078efcff */
[--C-:B------:R-:W-:Y:S01]  /*0dd0*/  @!P4 IMAD.IADD R6, R6, 0x1, -R3.reuse ;  /* 0x000000010606c824 */ /* 0x100fe200078e0a03 */
[C---:B------:R-:W-:Y:S01]  /*0de0*/  ISETP.GT.U32.AND P4, PT, R3.reuse, R16, PT ;  /* 0x000000100300720c */ /* 0x040fe20003f84070 */
[----:B------:R-:W-:Y:S01]  /*0df0*/  @!P1 IMAD.IADD R8, R8, 0x1, -R3 ;  /* 0x0000000108089824 */ /* 0x000fe200078e0a03 */
[----:B------:R-:W-:Y:S01]  /*0e00*/  ISETP.GT.U32.AND P1, PT, R3, R14, PT ;  /* 0x0000000e0300720c */ /* 0x000fe20003f24070 */
[----:B------:R-:W-:Y:S01]  /*0e10*/  IMAD.MOV R7, RZ, RZ, -R7 ;  /* 0x000000ffff077224 */ /* 0x000fe200078e0a07 */
[----:B------:R-:W-:-:S02]  /*0e20*/  IABS R11, R13 ;  /* 0x0000000d000b7213 */ /* 0x000fc40000000000 */
[----:B------:R-:W-:Y:S01]  /*0e30*/  ISETP.GT.U32.AND P0, PT, R3, R8, PT ;  /* 0x000000080300720c */ /* 0x000fe20003f04070 */
[--C-:B------:R-:W-:Y:S01]  /*0e40*/  @!P6 IMAD.IADD R12, R12, 0x1, -R3.reuse ;  /* 0x000000010c0ce824 */ /* 0x100fe200078e0a03 */
[----:B------:R-:W-:Y:S01]  /*0e50*/  ISETP.GE.AND P6, PT, R17, RZ, PT ;  /* 0x000000ff1100720c */ /* 0x000fe20003fc6270 */
[C---:B------:R-:W-:Y:S01]  /*0e60*/  IMAD R18, R3.reuse, R7, R18 ;  /* 0x0000000703127224 */ /* 0x040fe200078e0212 */
[C---:B------:R-:W-:Y:S01]  /*0e70*/  LOP3.LUT R57, R4.reuse, 0x16, RZ, 0xfc, !PT ;  /* 0x0000001604397812 */ /* 0x040fe200078efcff */
[----:B------:R-:W-:Y:S01]  /*0e80*/  IMAD.MOV.U32 R7, RZ, RZ, R12 ;  /* 0x000000ffff077224 */ /* 0x000fe200078e000c */
[----:B------:R-:W-:Y:S01]  /*0e90*/  LOP3.LUT R58, R4, 0x15, RZ, 0xfc, !PT ;  /* 0x00000015043a7812 */ /* 0x000fe200078efcff */
[----:B------:R-:W-:Y:S01]  /*0ea0*/  @!P4 IMAD.IADD R16, R16, 0x1, -R3 ;  /* 0x000000011010c824 */ /* 0x000fe200078e0a03 */
[----:B------:R-:W-:Y:S01]  /*0eb0*/  LOP3.LUT R59, R4, 0x14, RZ, 0xfc, !PT ;  /* 0x00000014043b7812 */ /* 0x000fe200078efcff */
[----:B------:R-:W-:Y:S01]  /*0ec0*/  @!P5 IMAD.MOV R7, RZ, RZ, -R7 ;  /* 0x000000ffff07d224 */ /* 0x000fe200078e0a07 */
[----:B------:R-:W-:Y:S01]  /*0ed0*/  ISETP.GT.U32.AND P5, PT, R3, R18, PT ;  /* 0x000000120300720c */ /* 0x000fe20003fa4070 */
[--C-:B------:R-:W-:Y:S01]  /*0ee0*/  @!P1 IMAD.IADD R14, R14, 0x1, -R3.reuse ;  /* 0x000000010e0e9824 */ /* 0x100fe200078e0a03 */
[----:B------:R-:W-:Y:S01]  /*0ef0*/  ISETP.GE.AND P1, PT, R5, RZ, PT ;  /* 0x000000ff0500720c */ /* 0x000fe20003f26270 */
[----:B------:R-:W-:Y:S01]  /*0f00*/  @!P0 IMAD.IADD R8, R8, 0x1, -R3 ;  /* 0x0000000108088824 */ /* 0x000fe200078e0a03 */
[----:B------:R-:W-:Y:S01]  /*0f10*/  ISETP.GT.U32.AND P4, PT, R3, R16, PT ;  /* 0x000000100300720c */ /* 0x000fe20003f84070 */
[----:B------:R-:W-:Y:S01]  /*0f20*/  IMAD.HI.U32 R9, R10, R11, RZ ;  /* 0x0000000b0a097227 */ /* 0x000fe200078e00ff */
[----:B------:R-:W-:-:S02]  /*0f30*/  ISETP.GE.AND P0, PT, R15, RZ, PT ;  /* 0x000000ff0f00720c */ /* 0x000fc40003f06270 */
[----:B------:R-:W-:Y:S01]  /*0f40*/  IABS R55, R59 ;  /* 0x0000003b00377213 */ /* 0x000fe20000000000 */
[----:B------:R-:W-:Y:S01]  /*0f50*/  IMAD.MOV.U32 R5, RZ, RZ, R6 ;  /* 0x000000ffff057224 */ /* 0x000fe200078e0006 */
[C---:B------:R-:W-:Y:S01]  /*0f60*/  LOP3.LUT R61, R4.reuse, 0xf, RZ, 0xfc, !PT ;  /* 0x0000000f043d7812 */ /* 0x040fe200078efcff */
[----:B------:R-:W-:Y:S01]  /*0f70*/  IMAD.MOV.U32 R6, RZ, RZ, R8 ;  /* 0x000000ffff067224 */ /* 0x000fe200078e0008 */
[C---:B------:R-:W-:Y:S01]  /*0f80*/  LOP3.LUT R65, R4.reuse, 0xe, RZ, 0xfc, !PT ;  /* 0x0000000e04417812 */ /* 0x040fe200078efcff */
[----:B------:R-:W-:Y:S01]  /*0f90*/  @!P2 IMAD.MOV R5, RZ, RZ, -R5 ;  /* 0x000000ffff05a224 */ /* 0x000fe200078e0a05 */
[C---:B------:R-:W-:Y:S01]  /*0fa0*/  ISETP.GT.U32.AND P2, PT, R3.reuse, R14, PT ;  /* 0x0000000e0300720c */ /* 0x040fe20003f44070 */
[----:B------:R-:W-:Y:S01]  /*0fb0*/  IMAD.MOV R8, RZ, RZ, -R9 ;  /* 0x000000ffff087224 */ /* 0x000fe200078e0a09 */
[----:B------:R-:W-:Y:S01]  /*0fc0*/  LOP3.LUT R9, R4, 0x37, RZ, 0xfc, !PT ;  /* 0x0000003704097812 */ /* 0x000fe200078efcff */
[----:B------:R-:W-:Y:S01]  /*0fd0*/  @!P5 IMAD.IADD R18, R18, 0x1, -R3 ;  /* 0x000000011212d824 */ /* 0x000fe200078e0a03 */
[----:B------:R-:W-:Y:S01]  /*0fe0*/  IABS R62, R65 ;  /* 0x00000041003e7213 */ /* 0x000fe20000000000 */
[C---:B------:R-:W-:Y:S01]  /*0ff0*/  IMAD R11, R3.reuse, R8, R11 ;  /* 0x00000008030b7224 */ /* 0x040fe200078e020b */
[----:B------:R-:W-:Y:S01]  /*1000*/  LOP3.LUT R8, R4, 0x38, RZ, 0xfc, !PT ;  /* 0x0000003804087812 */ /* 0x000fe200078efcff */
[----:B------:R-:W-:Y:S01]  /*1010*/  @!P4 IMAD.IADD R16, R16, 0x1, -R3 ;  /* 0x000000011010c824 */ /* 0x000fe200078e0a03 */
[C---:B------:R-:W-:Y:S01]  /*1020*/  ISETP.GT.U32.AND P5, PT, R3.reuse, R18, PT ;  /* 0x000000120300720c */ /* 0x040fe20003fa4070 */
[----:B------:R-:W-:Y:S01]  /*1030*/  @!P3 IMAD.MOV R6, RZ, RZ, -R6 ;  /* 0x000000ffff06b224 */ /* 0x000fe200078e0a06 */
[----:B------:R-:W-:-:S02]  /*1040*/  ISETP.GT.U32.AND P4, PT, R3, R11, PT ;  /* 0x0000000b0300720c */ /* 0x000fc40003f84070 */
[----:B------:R-:W-:Y:S01]  /*1050*/  IABS R15, R8 ;  /* 0x00000008000f7213 */ /* 0x000fe20000000000 */
[----:B------:R-:W-:Y:S01]  /*1060*/  @!P2 IMAD.IADD R14, R14, 0x1, -R3 ;  /* 0x000000010e0ea824 */ /* 0x000fe200078e0a03 */
[----:B------:R-:W-:Y:S02]  /*1070*/  IABS R17, R9 ;  /* 0x0000000900117213 */ /* 0x000fe40000000000 */
[----:B------:R-:W-:Y:S01]  /*1080*/  ISETP.GE.AND P2, PT, R8, RZ, PT ;  /* 0x000000ff0800720c */ /* 0x000fe20003f46270 */
[----:B------:R-:W-:Y:S01]  /*1090*/  IMAD.MOV.U32 R8, RZ, RZ, R14 ;  /* 0x000000ffff087224 */ /* 0x000fe200078e000e */
[----:B------:R-:W-:Y:S01]  /*10a0*/  ISETP.GE.AND P3, PT, R13, RZ, PT ;  /* 0x000000ff0d00720c */ /* 0x000fe20003f66270 */
[----:B------:R-:W-:Y:S01]  /*10b0*/  IMAD.HI.U32 R12, R10, R15, RZ ;  /* 0x0000000f0a0c7227 */ /* 0x000fe200078e00ff */
[C---:B------:R-:W-:Y:S02]  /*10c0*/  LOP3.LUT R88, R4.reuse, 0xb, RZ, 0xfc, !PT ;  /* 0x0000000b04587812 */ /* 0x040fe400078efcff */
[----:B------:R-:W-:Y:S01]  /*10d0*/  LOP3.LUT R89, R4, 0xa, RZ, 0xfc, !PT ;  /* 0x0000000a04597812 */ /* 0x000fe200078efcff */
[----:B------:R-:W-:Y:S01]  /*10e0*/  IMAD.HI.U32 R14, R10, R19, RZ ;  /* 0x000000130a0e7227 */ /* 0x000fe200078e00ff */
[----:B------:R-:W-:-:S02]  /*10f0*/  LOP3.LUT R90, R4, 0x9, RZ, 0xfc, !PT ;  /* 0x00000009045a7812 */ /* 0x000fc400078efcff */
[----:B------:R-:W-:Y:S01]  /*1100*/  IABS R66, R89 ;  /* 0x0000005900427213 */ /* 0x000fe20000000000 */
[----:B------:R-:W-:Y:S01]  /*1110*/  IMAD.HI.U32 R13, R10, R17, RZ ;  /* 0x000000110a0d7227 */ /* 0x000fe200078e00ff */
[C---:B------:R-:W-:Y:S02]  /*1120*/  LOP3.LUT R67, R4.reuse, 0xd, RZ, 0xfc, !PT ;  /* 0x0000000d04437812 */ /* 0x040fe400078efcff */
[----:B------:R-:W-:Y:S01]  /*1130*/  IABS R68, R90 ;  /* 0x0000005a00447213 */ /* 0x000fe20000000000 */
[----:B------:R-:W-:Y:S01]  /*1140*/  @!P0 IMAD.MOV R8, RZ, RZ, -R8 ;  /* 0x000000ffff088224 */ /* 0x000fe200078e0a08 */
[----:B------:R-:W-:Y:S01]  /*1150*/  ISETP.GE.AND P0, PT, R9, RZ, PT ;  /* 0x000000ff0900720c */ /* 0x000fe20003f06270 */
[--C-:B------:R-:W-:Y:S01]  /*1160*/  @!P4 IMAD.IADD R11, R11, 0x1, -R3.reuse ;  /* 0x000000010b0bc824 */ /* 0x100fe200078e0a03 */
[----:B------:R-:W-:Y:S01]  /*1170*/  IABS R64, R67 ;  /* 0x0000004300407213 */ /* 0x000fe20000000000 */
[----:B------:R-:W-:Y:S01]  /*1180*/  IMAD.MOV R12, RZ, RZ, -R12 ;  /* 0x000000ffff0c7224 */ /* 0x000fe200078e0a0c */
[----:B------:R-:W-:Y:S01]  /*1190*/  LOP3.LUT R91, R4, 0x8, RZ, 0xfc, !PT ;  /* 0x00000008045b7812 */ /* 0x000fe200078efcff */
[----:B------:R-:W-:Y:S01]  /*11a0*/  IMAD.MOV R14, RZ, RZ, -R14 ;  /* 0x000000ffff0e7224 */ /* 0x000fe200078e0a0e */
[C---:B------:R-:W-:Y:S01]  /*11b0*/  ISETP.GT.U32.AND P4, PT, R3.reuse, R11, PT ;  /* 0x0000000b0300720c */ /* 0x040fe20003f84070 */
[----:B------:R-:W-:Y:S01]  /*11c0*/  @!P5 IMAD.IADD R18, R18, 0x1, -R3 ;  /* 0x000000011212d824 */ /* 0x000fe200078e0a03 */
[----:B------:R-:W-:Y:S01]  /*11d0*/  IABS R70, R91 ;  /* 0x0000005b00467213 */ /* 0x000fe20000000000 */
[----:B------:R-:W-:Y:S01]  /*11e0*/  IMAD.MOV.U32 R9, RZ, RZ, R16 ;  /* 0x000000ffff097224 */ /* 0x000fe200078e0010 */
[C---:B------:R-:W-:Y:S01]  /*11f0*/  LOP3.LUT R94, R4.reuse, 0x2, RZ, 0xfc, !PT ;  /* 0x00000002045e7812 */ /* 0x040fe200078efcff */
[----:B------:R-:W-:Y:S01]  /*1200*/  IMAD.MOV R16, RZ, RZ, -R13 ;  /* 0x000000ffff107224 */ /* 0x000fe200078e0a0d */
[----:B------:R-:W-:Y:S01]  /*1210*/  LOP3.LUT R92, R4, 0x4, RZ, 0xfc, !PT ;  /* 0x00000004045c7812 */ /* 0x000fe200078efcff */
[C---:B------:R-:W-:Y:S01]  /*1220*/  IMAD R13, R3.reuse, R12, R15 ;  /* 0x0000000c030d7224 */ /* 0x040fe200078e020f */
[----:B------:R-:W-:Y:S01]  /*1230*/  IABS R82, R94 ;  /* 0x0000005e00527213 */ /* 0x000fe20000000000 */
[C---:B------:R-:W-:Y:S01]  /*1240*/  IMAD R14, R3.reuse, R14, R19 ;  /* 0x0000000e030e7224 */ /* 0x040fe200078e0213 */
[----:B------:R-:W-:Y:S01]  /*1250*/  IABS R78, R92 ;  /* 0x0000005c004e7213 */ /* 0x000fe20000000000 */
[----:B------:R-:W-:Y:S01]  /*1260*/  IMAD.MOV.U32 R12, RZ, RZ, R18 ;  /* 0x000000ffff0c7224 */ /* 0x000fe200078e0012 */
[C---:B------:R-:W-:Y:S01]  /*1270*/  ISETP.GT.U32.AND P5, PT, R3.reuse, R13, PT ;  /* 0x0000000d0300720c */ /* 0x040fe20003fa4070 */
[C---:B------:R-:W-:Y:S01]  /*1280*/  IMAD R15, R3.reuse, R16, R17 ;  /* 0x00000010030f7224 */ /* 0x040fe200078e0211 */
[----:B------:R-:W-:Y:S01]  /*1290*/  IABS R17, R23 ;  /* 0x0000001700117213 */ /* 0x000fe20000000000 */
[----:B------:R-:W-:Y:S01]  /*12a0*/  @!P1 IMAD.MOV R12, RZ, RZ, -R12 ;  /* 0x000000ffff0c9224 */ /* 0x000fe200078e0a0c */
[----:B------:R-:W-:Y:S01]  /*12b0*/  ISETP.GT.U32.AND P1, PT, R3, R14, PT ;  /* 0x0000000e0300720c */ /* 0x000fe20003f24070 */
[----:B------:R-:W-:Y:S01]  /*12c0*/  @!P4 IMAD.IADD R11, R11, 0x1, -R3 ;  /* 0x000000010b0bc824 */ /* 0x000fe200078e0a03 */
[----:B------:R-:W-:Y:S01]  /*12d0*/  ISETP.GT.U32.AND P4, PT, R3, R15, PT ;  /* 0x0000000f0300720c */ /* 0x000fe20003f84070 */
[----:B------:R-:W-:Y:S01]  /*12e0*/  IMAD.HI.U32 R16, R10, R17, RZ ;  /* 0x000000110a107227 */ /* 0x000fe200078e00ff */
[----:B------:R-:W-:-:S02]  /*12f0*/  LOP3.LUT R95, R4, 0x1, RZ, 0xfc, !PT ;  /* 0x00000001045f7812 */ /* 0x000fc400078efcff */
[----:B------:R-:W-:Y:S01]  /*1300*/  IABS R86, R4 ;  /* 0x0000000400567213 */ /* 0x000fe20000000000 */
[----:B------:R-:W-:Y:S01]  /*1310*/  @!P6 IMAD.MOV R9, RZ, RZ, -R9 ;  /* 0x000000ffff09e224 */ /* 0x000fe200078e0a09 */
[----:B------:R-:W-:Y:S01]  /*1320*/  ISETP.GE.AND P6, PT, R20, RZ, PT ;  /* 0x000000ff1400720c */ /* 0x000fe20003fc6270 */
[--C-:B------:R-:W-:Y:S01]  /*1330*/  @!P5 IMAD.IADD R13, R13, 0x1, -R3.reuse ;  /* 0x000000010d0dd824 */ /* 0x100fe200078e0a03 */
[----:B------:R-:W-:Y:S01]  /*1340*/  IABS R20, R24 ;  /* 0x0000001800147213 */ /* 0x000fe20000000000 */
[----:B------:R-:W-:Y:S01]  /*1350*/  IMAD.MOV R16, RZ, RZ, -R16 ;  /* 0x000000ffff107224 */ /* 0x000fe200078e0a10 */
[----:B------:R-:W-:Y:S01]  /*1360*/  IABS R84, R95 ;  /* 0x0000005f00547213 */ /* 0x000fe20000000000 */
[----:B------:R-:W-:Y:S01]  /*1370*/  @!P1 IMAD.IADD R14, R14, 0x1, -R3 ;  /* 0x000000010e0e9824 */ /* 0x000fe200078e0a03 */
[----:B------:R-:W-:Y:S01]  /*1380*/  ISETP.GT.U32.AND P5, PT, R3, R13, PT ;  /* 0x0000000d0300720c */ /* 0x000fe20003fa4070 */
[----:B------:R-:W-:Y:S01]  /*1390*/  IMAD.HI.U32 R18, R10, R21, RZ ;  /* 0x000000150a127227 */ /* 0x000fe200078e00ff */
[----:B------:R-:W-:-:S02]  /*13a0*/  LEA.HI R130, R106, 0x2e, RZ, 0x1a ;  /* 0x0000002e6a827811 */ /* 0x000fc400078fd0ff */
[----:B------:R-:W-:Y:S01]  /*13b0*/  ISETP.GT.U32.AND P1, PT, R3, R14, PT ;  /* 0x0000000e0300720c */ /* 0x000fe20003f24070 */
[----:B------:R-:W-:Y:S01]  /*13c0*/  @!P4 IMAD.IADD R15, R15, 0x1, -R3 ;  /* 0x000000010f0fc824 */ /* 0x000fe200078e0a03 */
[----:B------:R-:W-:Y:S01]  /*13d0*/  LEA.HI R128, R106, 0x1e, RZ, 0x1a ;  /* 0x0000001e6a807811 */ /* 0x000fe200078fd0ff */
[C---:B------:R-:W-:Y:S01]  /*13e0*/  IMAD R16, R3.reuse, R16, R17 ;  /* 0x0000001003107224 */ /* 0x040fe200078e0211 */
[----:B------:R-:W-:Y:S01]  /*13f0*/  LOP3.LUT R210, R2, 0x78, RZ, 0xfc, !PT ;  /* 0x0000007802d27812 */ /* 0x000fe200078efcff */
[----:B------:R-:W-:Y:S01]  /*1400*/  IMAD.HI.U32 R17, R10, R20, RZ ;  /* 0x000000140a117227 */ /* 0x000fe200078e00ff */
[----:B------:R-:W-:Y:S02]  /*1410*/  ISETP.GT.U32.AND P4, PT, R3, R15, PT ;  /* 0x0000000f0300720c */ /* 0x000fe40003f84070 */
[----:B------:R-:W-:Y:S01]  /*1420*/  LOP3.LUT R208, R2, 0x7c, RZ, 0xfc, !PT ;  /* 0x0000007c02d07812 */ /* 0x000fe200078efcff */
[----:B------:R-:W-:Y:S01]  /*1430*/  IMAD.HI.U32 R19, R10, R22, RZ ;  /* 0x000000160a137227 */ /* 0x000fe200078e00ff */
[----:B------:R-:W-:-:S02]  /*1440*/  LEA.HI R132, R106, 0x3e, RZ, 0x1a ;  /* 0x0000003e6a847811 */ /* 0x000fc400078fd0ff */
[C---:B------:R-:W-:Y:S01]  /*1450*/  LOP3.LUT R213, R2.reuse, 0x72, RZ, 0xfc, !PT ;  /* 0x0000007202d57812 */ /* 0x040fe200078efcff */
[----:B------:R-:W-:Y:S01]  /*1460*/  IMAD.MOV R18, RZ, RZ, -R18 ;  /* 0x000000ffff127224 */ /* 0x000fe200078e0a12 */
[----:B------:R-:W-:Y:S01]  /*1470*/  LOP3.LUT R211, R2, 0x76, RZ, 0xfc, !PT ;  /* 0x0000007602d37812 */ /* 0x000fe200078efcff */
[----:B------:R-:W-:Y:S01]  /*1480*/  IMAD.MOV R17, RZ, RZ, -R17 ;  /* 0x000000ffff117224 */ /* 0x000fe200078e0a11 */
[----:B------:R-:W-:Y:S01]  /*1490*/  LEA.HI R126, R106, 0xe, RZ, 0x1a ;  /* 0x0000000e6a7e7811 */ /* 0x000fe200078fd0ff */
[----:B------:R-:W-:Y:S01]  /*14a0*/  IMAD.MOV R19, RZ, RZ, -R19 ;  /* 0x000000ffff137224 */ /* 0x000fe200078e0a13 */
[C---:B------:R-:W-:Y:S01]  /*14b0*/  LOP3.LUT R216, R2.reuse, 0x6a, RZ, 0xfc, !PT ;  /* 0x0000006a02d87812 */ /* 0x040fe200078efcff */
[----:B------:R-:W-:Y:S01]  /*14c0*/  IMAD R18, R3, R18, R21 ;  /* 0x0000001203127224 */ /* 0x000fe200078e0215 */
[----:B------:R-:W-:Y:S01]  /*14d0*/  LOP3.LUT R214, R2, 0x70, RZ, 0xfc, !PT ;  /* 0x0000007002d67812 */ /* 0x000fe200078efcff */
[----:B------:R-:W-:Y:S01]  /*14e0*/  @!P3 IMAD.MOV R11, RZ, RZ, -R11 ;  /* 0x000000ffff0bb224 */ /* 0x000fe200078e0a0b */
[----:B------:R-:W-:Y:S01]  /*14f0*/  ISETP.GE.AND P3, PT, R23, RZ, PT ;  /* 0x000000ff1700720c */ /* 0x000fe20003f66270 */
[--C-:B------:R-:W-:Y:S01]  /*1500*/  @!P5 IMAD.IADD R13, R13, 0x1, -R3.reuse ;  /* 0x000000010d0dd824 */ /* 0x100fe200078e0a03 */
[C---:B------:R-:W-:Y:S01]  /*1510*/  ISETP.GT.U32.AND P5, PT, R3.reuse, R16, PT ;  /* 0x000000100300720c */ /* 0x040fe20003fa4070 */
[C---:B------:R-:W-:Y:S01]  /*1520*/  IMAD R17, R3.reuse, R17, R20 ;  /* 0x0000001103117224 */ /* 0x040fe200078e0214 */
[----:B------:R-:W-:Y:S01]  /*1530*/  LOP3.LUT R23, R4, 0x31, RZ, 0xfc, !PT ;  /* 0x0000003104177812 */ /* 0x000fe200078efcff */
[C---:B------:R-:W-:Y:S01]  /*1540*/  IMAD R19, R3.reuse, R19, R22 ;  /* 0x0000001303137224 */ /* 0x040fe200078e0216 */
[----:B------:R-:W-:Y:S01]  /*1550*/  LOP3.LUT R219, R2, 0x64, RZ, 0xfc, !PT ;  /* 0x0000006402db7812 */ /* 0x000fe200078efcff */
[----:B------:R-:W-:Y:S01]  /*1560*/  @!P1 IMAD.IADD R14, R14, 0x1, -R3 ;  /* 0x000000010e0e9824 */ /* 0x000fe200078e0a03 */
[C---:B------:R-:W-:Y:S01]  /*1570*/  ISETP.GT.U32.AND P1, PT, R3.reuse, R18, PT ;  /* 0x000000120300720c */ /* 0x040fe20003f24070 */
[----:B------:R-:W-:Y:S01]  /*1580*/  @!P2 IMAD.MOV R13, RZ, RZ, -R13 ;  /* 0x000000ffff0da224 */ /* 0x000fe200078e0a0d */
[C---:B------:R-:W-:Y:S01]  /*1590*/  ISETP.GT.U32.AND P2, PT, R3.reuse, R17, PT ;  /* 0x000000110300720c */ /* 0x040fe20003f44070 */
[----:B------:R-:W-:Y:S01]  /*15a0*/  @!P6 IMAD.MOV R14, RZ, RZ, -R14 ;  /* 0x000000ffff0ee224 */ /* 0x000fe200078e0a0e */
[----:B------:R-:W-:Y:S01]  /*15b0*/  ISETP.GT.U32.AND P6, PT, R3, R19, PT ;  /* 0x000000130300720c */ /* 0x000fe20003fc4070 */
[--C-:B------:R-:W-:Y:S01]  /*15c0*/  @!P4 IMAD.IADD R15, R15, 0x1, -R3.reuse ;  /* 0x000000010f0fc824 */ /* 0x100fe200078e0a03 */
[----:B------:R-:W-:Y:S01]  /*15d0*/  IABS R21, R23 ;  /* 0x0000001700157213 */ /* 0x000fe20000000000 */
[----:B------:R-:W-:Y:S01]  /*15e0*/  @!P5 IMAD.IADD R16, R16, 0x1, -R3 ;  /* 0x000000011010d824 */ /* 0x000fe200078e0a03 */
[----:B------:R-:W-:Y:S01]  /*15f0*/  ISETP.GE.AND P4, PT, R24, RZ, PT ;  /* 0x000000ff1800720c */ /* 0x000fe20003f86270 */
[----:B------:R-:W-:Y:S01]  /*1600*/  @!P0 IMAD.MOV R15, RZ, RZ, -R15 ;  /* 0x000000ffff0f8224 */ /* 0x000fe200078e0a0f */
[----:B------:R-:W-:Y:S01]  /*1610*/  LOP3.LUT R24, R4, 0x30, RZ, 0xfc, !PT ;  /* 0x0000003004187812 */ /* 0x000fe200078efcff */
[----:B------:R-:W-:Y:S01]  /*1620*/  IMAD.HI.U32 R20, R10, R21, RZ ;  /* 0x000000150a147227 */ /* 0x000fe200078e00ff */
[----:B------:R-:W-:-:S02]  /*1630*/  ISETP.GT.U32.AND P5, PT, R3, R16, PT ;  /* 0x000000100300720c */ /* 0x000fc40003fa4070 */
[----:B------:R-:W-:Y:S01]  /*1640*/  IABS R22, R24 ;  /* 0x0000001800167213 */ /* 0x000fe20000000000 */
[--C-:B------:R-:W-:Y:S01]  /*1650*/  @!P1 IMAD.IADD R18, R18, 0x1, -R3.reuse ;  /* 0x0000000112129824 */ /* 0x100fe200078e0a03 */
[----:B------:R-:W-:Y:S01]  /*1660*/  ISETP.GE.AND P0, PT, R25, RZ, PT ;  /* 0x000000ff1900720c */ /* 0x000fe20003f06270 */
[----:B------:R-:W-:Y:S01]  /*1670*/  IMAD.MOV R20, RZ, RZ, -R20 ;  /* 0x000000ffff147224 */ /* 0x000fe200078e0a14 */
[----:B------:R-:W-:Y:S01]  /*1680*/  IABS R25, R27 ;  /* 0x0000001b00197213 */ /* 0x000fe20000000000 */
[--C-:B------:R-:W-:Y:S01]  /*1690*/  @!P2 IMAD.IADD R17, R17, 0x1, -R3.reuse ;  /* 0x000000011111a824 */ /* 0x100fe200078e0a03 */
[----:B------:R-:W-:Y:S01]  /*16a0*/  ISETP.GE.AND P2, PT, R23, RZ, PT ;  /* 0x000000ff1700720c */ /* 0x000fe20003f46270 */
[----:B------:R-:W-:Y:S01]  /*16b0*/  @!P6 IMAD.IADD R19, R19, 0x1, -R3 ;  /* 0x000000011313e824 */ /* 0x000fe200078e0a03 */
[C---:B------:R-:W-:Y:S01]  /*16c0*/  ISETP.GT.U32.AND P6, PT, R3.reuse, R18, PT ;  /* 0x000000120300720c */ /* 0x040fe20003fc4070 */
[C---:B------:R-:W-:Y:S01]  /*16d0*/  IMAD R20, R3.reuse, R20, R21 ;  /* 0x0000001403147224 */ /* 0x040fe200078e0215 */
[----:B------:R-:W-:Y:S01]  /*16e0*/  ISETP.GT.U32.AND P1, PT, R3, R17, PT ;  /* 0x000000110300720c */ /* 0x000fe20003f24070 */
[----:B------:R-:W-:Y:S01]  /*16f0*/  IMAD.HI.U32 R21, R10, R22, RZ ;  /* 0x000000160a157227 */ /* 0x000fe200078e00ff */
[----:B------:R-:W-:-:S02]  /*1700*/  LOP3.LUT R217, R2, 0x68, RZ, 0xfc, !PT ;  /* 0x0000006802d97812 */ /* 0x000fc400078efcff */
[C---:B------:R-:W-:Y:S01]  /*1710*/  LOP3.LUT R209, R2.reuse, 0x7a, RZ, 0xfc, !PT ;  /* 0x0000007a02d17812 */ /* 0x040fe200078efcff */
[----:B------:R-:W-:Y:S01]  /*1720*/  IMAD.MOV R21, RZ, RZ, -R21 ;  /* 0x000000ffff157224 */ /* 0x000fe200078e0a15 */
[----:B------:R-:W-:Y:S01]  /*1730*/  LOP3.LUT R222, R2, 0x5c, RZ, 0xfc, !PT ;  /* 0x0000005c02de7812 */ /* 0x000fe200078efcff */
[--C-:B------:R-:W-:Y:S01]  /*1740*/  @!P5 IMAD.IADD R16, R16, 0x1, -R3.reuse ;  /* 0x000000011010d824 */ /* 0x100fe200078e0a03 */
[----:B------:R-:W-:Y:S01]  /*1750*/  ISETP.GE.AND P5, PT, R26, RZ, PT ;  /* 0x000000ff1a00720c */ /* 0x000fe20003fa6270 */
[C---:B------:R-:W-:Y:S01]  /*1760*/  IMAD R21, R3.reuse, R21, R22 ;  /* 0x0000001503157224 */ /* 0x040fe200078e0216 */
[----:B------:R-:W-:Y:S01]  /*1770*/  IABS R26, R29 ;  /* 0x0000001d001a7213 */ /* 0x000fe20000000000 */
[--C-:B------:R-:W-:Y:S01]  /*1780*/  @!P6 IMAD.IADD R18, R18, 0x1, -R3.reuse ;  /* 0x000000011212e824 */ /* 0x100fe200078e0a03 */
[----:B------:R-:W-:Y:S01]  /*1790*/  LOP3.LUT R220, R2, 0x62, RZ, 0xfc, !PT ;  /* 0x0000006202dc7812 */ /* 0x000fe200078efcff */
[----:B------:R-:W-:Y:S01]  /*17a0*/  @!P3 IMAD.MOV R16, RZ, RZ, -R16 ;  /* 0x000000ffff10b224 */ /* 0x000fe200078e0a10 */
[----:B------:R-:W-:Y:S01]  /*17b0*/  ISETP.GT.U32.AND P6, PT, R3, R21, PT ;  /* 0x000000150300720c */ /* 0x000fe20003fc4070 */
[----:B------:R-:W-:Y:S01]  /*17c0*/  @!P1 IMAD.IADD R17, R17, 0x1, -R3 ;  /* 0x0000000111119824 */ /* 0x000fe200078e0a03 */
[C---:B------:R-:W-:Y:S01]  /*17d0*/  ISETP.GT.U32.AND P3, PT, R3.reuse, R19, PT ;  /* 0x000000130300720c */ /* 0x040fe20003f64070 */
[----:B------:R-:W-:Y:S01]  /*17e0*/  IMAD.HI.U32 R22, R10, R25, RZ ;  /* 0x000000190a167227 */ /* 0x000fe200078e00ff */
[----:B------:R-:W-:-:S02]  /*17f0*/  ISETP.GT.U32.AND P1, PT, R3, R20, PT ;  /* 0x000000140300720c */ /* 0x000fc40003f24070 */
[----:B------:R-:W-:Y:S01]  /*1800*/  LOP3.LUT R212, R2, 0x74, RZ, 0xfc, !PT ;  /* 0x0000007402d47812 */ /* 0x000fe200078efcff */
[----:B------:R-:W-:Y:S01]  /*1810*/  IMAD.HI.U32 R23, R10, R26, RZ ;  /* 0x0000001a0a177227 */ /* 0x000fe200078e00ff */
[C---:B------:R-:W-:Y:S02]  /*1820*/  LOP3.LUT R225, R2.reuse, 0x56, RZ, 0xfc, !PT ;  /* 0x0000005602e17812 */ /* 0x040fe400078efcff */
[C---:B------:R-:W-:Y:S01]  /*1830*/  LOP3.LUT R223, R2.reuse, 0x5a, RZ, 0xfc, !PT ;  /* 0x0000005a02df7812 */ /* 0x040fe200078efcff */
[----:B------:R-:W-:Y:S01]  /*1840*/  @!P4 IMAD.MOV R17, RZ, RZ, -R17 ;  /* 0x000000ffff11c224 */ /* 0x000fe200078e0a11 */
[C---:B------:R-:W-:Y:S01]  /*1850*/  LOP3.LUT R215, R2.reuse, 0x6c, RZ, 0xfc, !PT ;  /* 0x0000006c02d77812 */ /* 0x040fe200078efcff */
[--C-:B------:R-:W-:Y:S01]  /*1860*/  @!P6 IMAD.IADD R21, R21, 0x1, -R3.reuse ;  /* 0x000000011515e824 */ /* 0x100fe200078e0a03 */
[----:B------:R-:W-:Y:S01]  /*1870*/  LOP3.LUT R228, R2, 0x50, RZ, 0xfc, !PT ;  /* 0x0000005002e47812 */ /* 0x000fe200078efcff */
[--C-:B------:R-:W-:Y:S01]  /*1880*/  @!P3 IMAD.IADD R19, R19, 0x1, -R3.reuse ;  /* 0x000000011313b824 */ /* 0x100fe200078e0a03 */
[----:B------:R-:W-:Y:S01]  /*1890*/  ISETP.GE.AND P3, PT, R24, RZ, PT ;  /* 0x000000ff1800720c */ /* 0x000fe20003f66270 */
[----:B------:R-:W-:Y:S01]  /*18a0*/  @!P1 IMAD.IADD R20, R20, 0x1, -R3 ;  /* 0x0000000114149824 */ /* 0x000fe200078e0a03 */
[----:B------:R-:W-:Y:S01]  /*18b0*/  ISETP.GE.AND P1, PT, R27, RZ, PT ;  /* 0x000000ff1b00720c */ /* 0x000fe20003f26270 */
[----:B------:R-:W-:Y:S01]  /*18c0*/  IMAD.MOV R22, RZ, RZ, -R22 ;  /* 0x000000ffff167224 */ /* 0x000fe200078e0a16 */
[C---:B------:R-:W-:Y:S01]  /*18d0*/  ISETP.GT.U32.AND P4, PT, R3.reuse, R21, PT ;  /* 0x000000150300720c */ /* 0x040fe20003f84070 */
[----:B------:R-:W-:Y:S01]  /*18e0*/  IMAD.HI.U32 R24, R10, R28, RZ ;  /* 0x0000001c0a187227 */ /* 0x000fe200078e00ff */
[----:B------:R-:W-:-:S02]  /*18f0*/  ISETP.GT.U32.AND P6, PT, R3, R20, PT ;  /* 0x000000140300720c */ /* 0x000fc40003fc4070 */
[C---:B------:R-:W-:Y:S01]  /*1900*/  LOP3.LUT R226, R2.reuse, 0x54, RZ, 0xfc, !PT ;  /* 0x0000005402e27812 */ /* 0x040fe200078efcff */
[----:B------:R-:W-:Y:S01]  /*1910*/  IMAD.MOV R27, RZ, RZ, -R23 ;  /* 0x000000ffff1b7224 */ /* 0x000fe200078e0a17 */
[C---:B------:R-:W-:Y:S01]  /*1920*/  LOP3.LUT R218, R2.reuse, 0x66, RZ, 0xfc, !PT ;  /* 0x0000006602da7812 */ /* 0x040fe200078efcff */
[C---:B------:R-:W-:Y:S01]  /*1930*/  IMAD R23, R3.reuse, R22, R25 ;  /* 0x0000001603177224 */ /* 0x040fe200078e0219 */
[C---:B------:R-:W-:Y:S01]  /*1940*/  LOP3.LUT R231, R2.reuse, 0x48, RZ, 0xfc, !PT ;  /* 0x0000004802e77812 */ /* 0x040fe200078efcff */
[----:B------:R-:W-:Y:S01]  /*1950*/  IMAD.MOV R24, RZ, RZ, -R24 ;  /* 0x000000ffff187224 */ /* 0x000fe200078e0a18 */
[C---:B------:R-:W-:Y:S01]  /*1960*/  LOP3.LUT R229, R2.reuse, 0x4c, RZ, 0xfc, !PT ;  /* 0x0000004c02e57812 */ /* 0x040fe200078efcff */
[C---:B------:R-:W-:Y:S01]  /*1970*/  IMAD R22, R3.reuse, R27, R26 ;  /* 0x0000001b03167224 */ /* 0x040fe200078e021a */
[----:B------:R-:W-:Y:S01]  /*1980*/  IABS R27, R32 ;  /* 0x00000020001b7213 */ /* 0x000fe20000000000 */
[C---:B------:R-:W-:Y:S01]  /*1990*/  IMAD R24, R3.reuse, R24, R28 ;  /* 0x0000001803187224 */ /* 0x040fe200078e021c */
[----:B------:R-:W-:Y:S01]  /*19a0*/  LOP3.LUT R221, R2, 0x60, RZ, 0xfc, !PT ;  /* 0x0000006002dd7812 */ /* 0x000fe200078efcff */
[----:B------:R-:W-:Y:S01]  /*19b0*/  @!P5 IMAD.MOV R19, RZ, RZ, -R19 ;  /* 0x000000ffff13d224 */ /* 0x000fe200078e0a13 */
[----:B------:R-:W-:Y:S01]  /*19c0*/  ISETP.GT.U32.AND P5, PT, R3, R22, PT ;  /* 0x000000160300720c */ /* 0x000fe20003fa4070 */
[--C-:B------:R-:W-:Y:S01]  /*19d0*/  @!P4 IMAD.IADD R21, R21, 0x1, -R3.reuse ;  /* 0x000000011515c824 */ /* 0x100fe200078e0a03 */
[C---:B------:R-:W-:Y:S01]  /*19e0*/  ISETP.GT.U32.AND P4, PT, R3.reuse, R24, PT ;  /* 0x000000180300720c */ /* 0x040fe20003f84070 */
[----:B------:R-:W-:Y:S01]  /*19f0*/  @!P0 IMAD.MOV R18, RZ, RZ, -R18 ;  /* 0x000000ffff128224 */ /* 0x000fe200078e0a12 */
[----:B------:R-:W-:Y:S01]  /*1a00*/  ISETP.GT.U32.AND P0, PT, R3, R23, PT ;  /* 0x000000170300720c */ /* 0x000fe20003f04070 */
[----:B------:R-:W-:Y:S01]  /*1a10*/  @!P6 IMAD.IADD R20, R20, 0x1, -R3 ;  /* 0x000000011414e824 */ /* 0x000fe200078e0a03 */
[----:B------:R-:W-:Y:S01]  /*1a20*/  ISETP.GE.AND P6, PT, R29, RZ, PT ;  /* 0x000000ff1d00720c */ /* 0x000fe20003fc6270 */
[----:B------:R-:W-:Y:S01]  /*1a30*/  IMAD.HI.U32 R25, R10, R27, RZ ;  /* 0x0000001b0a197227 */ /* 0x000fe200078e00ff */
[----:B------:R-:W-:-:S02]  /*1a40*/  IABS R29, R33 ;  /* 0x00000021001d7213 */ /* 0x000fc40000000000 */
[C---:B------:R-:W-:Y:S01]  /*1a50*/  LOP3.LUT R234, R2.reuse, 0x42, RZ, 0xfc, !PT ;  /* 0x0000004202ea7812 */ /* 0x040fe200078efcff */
[----:B------:R-:W-:Y:S01]  /*1a60*/  IMAD.MOV R28, RZ, RZ, -R25 ;  /* 0x000000ffff1c7224 */ /* 0x000fe200078e0a19 */
[----:B------:R-:W-:Y:S01]  /*1a70*/  LOP3.LUT R232, R2, 0x46, RZ, 0xfc, !PT ;  /* 0x0000004602e87812 */ /* 0x000fe200078efcff */
[--C-:B------:R-:W-:Y:S01]  /*1a80*/  @!P5 IMAD.IADD R22, R22, 0x1, -R3.reuse ;  /* 0x000000011616d824 */ /* 0x100fe200078e0a03 */
[----:B------:R-:W-:Y:S01]  /*1a90*/  LOP3.LUT R224, R2, 0x58, RZ, 0xfc, !PT ;  /* 0x0000005802e07812 */ /* 0x000fe200078efcff */
[--C-:B------:R-:W-:Y:S01]  /*1aa0*/  @!P4 IMAD.IADD R24, R24, 0x1, -R3.reuse ;  /* 0x000000011818c824 */ /* 0x100fe200078e0a03 */
[----:B------:R-:W-:Y:S01]  /*1ab0*/  LOP3.LUT R238, R2, 0x3a, RZ, 0xfc, !PT ;  /* 0x0000003a02ee7812 */ /* 0x000fe200078efcff */
[----:B------:R-:W-:Y:S01]  /*1ac0*/  IMAD.HI.U32 R26, R10, R29, RZ ;  /* 0x0000001d0a1a7227 */ /* 0x000fe200078e00ff */
[----:B------:R-:W-:Y:S02]  /*1ad0*/  ISETP.GT.U32.AND P4, PT, R3, R22, PT ;  /* 0x000000160300720c */ /* 0x000fe40003f84070 */
[C---:B------:R-:W-:Y:S01]  /*1ae0*/  LOP3.LUT R236, R2.reuse, 0x40, RZ, 0xfc, !PT ;  /* 0x0000004002ec7812 */ /* 0x040fe200078efcff */
[----:B------:R-:W-:Y:S01]  /*1af0*/  IMAD.MOV R26, RZ, RZ, -R26 ;  /* 0x000000ffff1a7224 */ /* 0x000fe200078e0a1a */
[----:B------:R-:W-:Y:S01]  /*1b00*/  LOP3.LUT R227, R2, 0x52, RZ, 0xfc, !PT ;  /* 0x0000005202e37812 */ /* 0x000fe200078efcff */
[----:B------:R-:W-:Y:S01]  /*1b10*/  @!P0 IMAD.IADD R23, R23, 0x1, -R3 ;  /* 0x0000000117178824 */ /* 0x000fe200078e0a03 */
[----:B------:R-:W-:Y:S01]  /*1b20*/  ISETP.GE.AND P0, PT, R30, RZ, PT ;  /* 0x000000ff1e00720c */ /* 0x000fe20003f06270 */
[C---:B------:R-:W-:Y:S01]  /*1b30*/  IMAD R26, R3.reuse, R26, R29 ;  /* 0x0000001a031a7224 */ /* 0x040fe200078e021d */
[----:B------:R-:W-:Y:S01]  /*1b40*/  IABS R30, R34 ;  /* 0x00000022001e7213 */ /* 0x000fe20000000000 */
[C---:B------:R-:W-:Y:S01]  /*1b50*/  IMAD R25, R3.reuse, R28, R27 ;  /* 0x0000001c03197224 */ /* 0x040fe200078e021b */
[C---:B------:R-:W-:Y:S01]  /*1b60*/  ISETP.GT.U32.AND P5, PT, R3.reuse, R23, PT ;  /* 0x000000170300720c */ /* 0x040fe20003fa4070 */
[----:B------:R-:W-:Y:S01]  /*1b70*/  @!P2 IMAD.MOV R20, RZ, RZ, -R20 ;  /* 0x000000ffff14a224 */ /* 0x000fe200078e0a14 */
[C---:B------:R-:W-:Y:S01]  /*1b80*/  ISETP.GT.U32.AND P2, PT, R3.reuse, R24, PT ;  /* 0x000000180300720c */ /* 0x040fe20003f44070 */
[----:B------:R-:W-:Y:S01]  /*1b90*/  @!P4 IMAD.IADD R22, R22, 0x1, -R3 ;  /* 0x000000011616c824 */ /* 0x000fe200078e0a03 */
[----:B------:R-:W-:Y:S01]  /*1ba0*/  ISETP.GT.U32.AND P4, PT, R3, R26, PT ;  /* 0x0000001a0300720c */ /* 0x000fe20003f84070 */
[----:B------:R-:W-:Y:S01]  /*1bb0*/  IMAD.HI.U32 R28, R10, R31, RZ ;  /* 0x0000001f0a1c7227 */ /* 0x000fe200078e00ff */
[----:B------:R-:W-:-:S02]  /*1bc0*/  IABS R29, R36 ;  /* 0x00000024001d7213 */ /* 0x000fc40000000000 */
[----:B------:R-:W-:Y:S01]  /*1bd0*/  LOP3.LUT R241, R2, 0x34, RZ, 0xfc, !PT ;  /* 0x0000003402f17812 */ /* 0x000fe200078efcff */
[----:B------:R-:W-:Y:S01]  /*1be0*/  IMAD.HI.U32 R27, R10, R30, RZ ;  /* 0x0000001e0a1b7227 */ /* 0x000fe200078e00ff */
[C---:B------:R-:W-:Y:S02]  /*1bf0*/  LOP3.LUT R239, R2.reuse, 0x38, RZ, 0xfc, !PT ;  /* 0x0000003802ef7812 */ /* 0x040fe400078efcff */
[C---:B------:R-:W-:Y:S01]  /*1c00*/  LOP3.LUT R230, R2.reuse, 0x4a, RZ, 0xfc, !PT ;  /* 0x0000004a02e67812 */ /* 0x040fe200078efcff */
[--C-:B------:R-:W-:Y:S01]  /*1c10*/  @!P5 IMAD.IADD R23, R23, 0x1, -R3.reuse ;  /* 0x000000011717d824 */ /* 0x100fe200078e0a03 */
[C---:B------:R-:W-:Y:S01]  /*1c20*/  ISETP.GT.U32.AND P5, PT, R3.reuse, R25, PT ;  /* 0x000000190300720c */ /* 0x040fe20003fa4070 */
[----:B------:R-:W-:Y:S01]  /*1c30*/  IMAD.MOV R28, RZ, RZ, -R28 ;  /* 0x000000ffff1c7224 */ /* 0x000fe200078e0a1c */
[----:B------:R-:W-:Y:S01]  /*1c40*/  LOP3.LUT R244, R2, 0x2c, RZ, 0xfc, !PT ;  /* 0x0000002c02f47812 */ /* 0x000fe200078efcff */
[----:B------:R-:W-:Y:S01]  /*1c50*/  @!P4 IMAD.IADD R26, R26, 0x1, -R3 ;  /* 0x000000011a1ac824 */ /* 0x000fe200078e0a03 */
[C---:B------:R-:W-:Y:S01]  /*1c60*/  LOP3.LUT R242, R2.reuse, 0x32, RZ, 0xfc, !PT ;  /* 0x0000003202f27812 */ /* 0x040fe200078efcff */
[----:B------:R-:W-:Y:S01]  /*1c70*/  IMAD.MOV R27, RZ, RZ, -R27 ;  /* 0x000000ffff1b7224 */ /* 0x000fe200078e0a1b */
[----:B------:R-:W-:Y:S01]  /*1c80*/  LOP3.LUT R233, R2, 0x44, RZ, 0xfc, !PT ;  /* 0x0000004402e97812 */ /* 0x000fe200078efcff */
[C---:B------:R-:W-:Y:S01]  /*1c90*/  IMAD R28, R3.reuse, R28, R31 ;  /* 0x0000001c031c7224 */ /* 0x040fe200078e021f */
[C---:B------:R-:W-:Y:S01]  /*1ca0*/  ISETP.GT.U32.AND P4, PT, R3.reuse, R26, PT ;  /* 0x0000001a0300720c */ /* 0x040fe20003f84070 */
[----:B------:R-:W-:Y:S01]  /*1cb0*/  @!P3 IMAD.MOV R21, RZ, RZ, -R21 ;  /* 0x000000ffff15b224 */ /* 0x000fe200078e0a15 */
[----:B------:R-:W-:Y:S01]  /*1cc0*/  LOP3.LUT R31, R4, 0x27, RZ, 0xfc, !PT ;  /* 0x00000027041f7812 */ /* 0x000fe200078efcff */
[----:B------:R-:W-:Y:S01]  /*1cd0*/  IMAD R27, R3, R27, R30 ;  /* 0x0000001b031b7224 */ /* 0x000fe200078e021e */
[C---:B------:R-:W-:Y:S01]  /*1ce0*/  LOP3.LUT R247, R2.reuse, 0x26, RZ, 0xfc, !PT ;  /* 0x0000002602f77812 */ /* 0x040fe200078efcff */
[----:B------:R-:W-:Y:S01]  /*1cf0*/  @!P5 IMAD.IADD R25, R25, 0x1, -R3 ;  /* 0x000000011919d824 */ /* 0x000fe200078e0a03 */
[----:B------:R-:W-:Y:S01]  /*1d00*/  ISETP.GE.AND P5, PT, R33, RZ, PT ;  /* 0x000000ff2100720c */ /* 0x000fe20003fa6270 */
[----:B------:R-:W-:Y:S01]  /*1d10*/  IMAD.MOV.U32 R30, RZ, RZ, R29 ;  /* 0x000000ffff1e7224 */ /* 0x000fe200078e001d */
[----:B------:R-:W-:Y:S01]  /*1d20*/  LOP3.LUT R245, R2, 0x2a, RZ, 0xfc, !PT ;  /* 0x0000002a02f57812 */ /* 0x000fe200078efcff */
[----:B------:R-:W-:Y:S01]  /*1d30*/  @!P2 IMAD.IADD R24, R24, 0x1, -R3 ;  /* 0x000000011818a824 */ /* 0x000fe200078e0a03 */
[----:B------:R-:W-:Y:S01]  /*1d40*/  ISETP.GT.U32.AND P3, PT, R3, R25, PT ;  /* 0x000000190300720c */ /* 0x000fe20003f64070 */
[----:B------:R-:W-:Y:S01]  /*1d50*/  IMAD.HI.U32 R29, R10, R30, RZ ;  /* 0x0000001e0a1d7227 */ /* 0x000fe200078e00ff */
[----:B------:R-:W-:-:S02]  /*1d60*/  ISETP.GE.AND P2, PT, R32, RZ, PT ;  /* 0x000000ff2000720c */ /* 0x000fc40003f46270 */
[----:B------:R-:W-:Y:S01]  /*1d70*/  IABS R32, R31 ;  /* 0x0000001f00207213 */ /* 0x000fe20000000000 */
[----:B------:R-:W-:Y:S01]  /*1d80*/  @!P4 IMAD.IADD R26, R26, 0x1, -R3 ;  /* 0x000000011a1ac824 */ /* 0x000fe200078e0a03 */
[C---:B------:R-:W-:Y:S01]  /*1d90*/  ISETP.GT.U32.AND P4, PT, R3.reuse, R28, PT ;  /* 0x0000001c0300720c */ /* 0x040fe20003f84070 */
[----:B------:R-:W-:Y:S01]  /*1da0*/  IMAD.MOV R29, RZ, RZ, -R29 ;  /* 0x000000ffff1d7224 */ /* 0x000fe200078e0a1d */
[C---:B------:R-:W-:Y:S01]  /*1db0*/  LOP3.LUT R237, R2.reuse, 0x3c, RZ, 0xfc, !PT ;  /* 0x0000003c02ed7812 */ /* 0x040fe200078efcff */
[----:B------:R-:W-:Y:S01]  /*1dc0*/  @!P1 IMAD.MOV R23, RZ, RZ, -R23 ;  /* 0x000000ffff179224 */ /* 0x000fe200078e0a17 */
[C---:B------:R-:W-:Y:S01]  /*1dd0*/  ISETP.GT.U32.AND P1, PT, R3.reuse, R27, PT ;  /* 0x0000001b0300720c */ /* 0x040fe20003f24070 */
[----:B------:R-:W-:Y:S01]  /*1de0*/  IMAD R29, R3, R29, R30 ;  /* 0x0000001d031d7224 */ /* 0x000fe200078e021e */
[----:B------:R-:W-:Y:S01]  /*1df0*/  LOP3.LUT R250, R2, 0x20, RZ, 0xfc, !PT ;  /* 0x0000002002fa7812 */ /* 0x000fe200078efcff */
[----:B------:R-:W-:Y:S01]  /*1e00*/  @!P3 IMAD.IADD R25, R25, 0x1, -R3 ;  /* 0x000000011919b824 */ /* 0x000fe200078e0a03 */
[----:B------:R-:W-:Y:S01]  /*1e10*/  ISETP.GE.AND P3, PT, R36, RZ, PT ;  /* 0x000000ff2400720c */ /* 0x000fe20003f66270 */
[----:B------:R-:W-:Y:S01]  /*1e20*/  IMAD.HI.U32 R30, R10, R32, RZ ;  /* 0x000000200a1e7227 */ /* 0x000fe200078e00ff */
[----:B------:R-:W-:-:S02]  /*1e30*/  LOP3.LUT R36, R4, 0x25, RZ, 0xfc, !PT ;  /* 0x0000002504247812 */ /* 0x000fc400078efcff */
[----:B------:R-:W-:Y:S01]  /*1e40*/  LOP3.LUT R248, R2, 0x24, RZ, 0xfc, !PT ;  /* 0x0000002402f87812 */ /* 0x000fe200078efcff */
[----:B------:R-:W-:Y:S01]  /*1e50*/  @!P4 IMAD.IADD R28, R28, 0x1, -R3 ;  /* 0x000000011c1cc824 */ /* 0x000fe200078e0a03 */
[C---:B------:R-:W-:Y:S01]  /*1e60*/  LOP3.LUT R240, R2.reuse, 0x36, RZ, 0xfc, !PT ;  /* 0x0000003602f07812 */ /* 0x040fe200078efcff */
[----:B------:R-:W-:Y:S01]  /*1e70*/  @!P2 IMAD.MOV R25, RZ, RZ, -R25 ;  /* 0x000000ffff19a224 */ /* 0x000fe200078e0a19 */
[C---:B------:R-:W-:Y:S01]  /*1e80*/  ISETP.GT.U32.AND P2, PT, R3.reuse, R29, PT ;  /* 0x0000001d0300720c */ /* 0x040fe20003f44070 */
[----:B------:R-:W-:Y:S01]  /*1e90*/  IMAD.MOV R30, RZ, RZ, -R30 ;  /* 0x000000ffff1e7224 */ /* 0x000fe200078e0a1e */
[----:B------:R-:W-:Y:S01]  /*1ea0*/  ISETP.GT.U32.AND P4, PT, R3, R28, PT ;  /* 0x0000001c0300720c */ /* 0x000fe20003f84070 */
[--C-:B------:R-:W-:Y:S01]  /*1eb0*/  @!P1 IMAD.IADD R27, R27, 0x1, -R3.reuse ;  /* 0x000000011b1b9824 */ /* 0x100fe200078e0a03 */
[C---:B------:R-:W-:Y:S01]  /*1ec0*/  LOP3.LUT R124, R2.reuse, 0x18, RZ, 0xfc, !PT ;  /* 0x00000018027c7812 */ /* 0x040fe200078efcff */
[C---:B------:R-:W-:Y:S01]  /*1ed0*/  IMAD R30, R3.reuse, R30, R32 ;  /* 0x0000001e031e7224 */ /* 0x040fe200078e0220 */
[----:B------:R-:W-:Y:S01]  /*1ee0*/  LOP3.LUT R251, R2, 0x1c, RZ, 0xfc, !PT ;  /* 0x0000001c02fb7812 */ /* 0x000fe200078efcff */
[----:B------:R-:W-:Y:S01]  /*1ef0*/  @!P6 IMAD.MOV R22, RZ, RZ, -R22 ;  /* 0x000000ffff16e224 */ /* 0x000fe200078e0a16 */
[----:B------:R-:W-:Y:S01]  /*1f00*/  ISETP.GT.U32.AND P1, PT, R3, R27, PT ;  /* 0x0000001b0300720c */ /* 0x000fe20003f24070 */
[----:B------:R-:W-:Y:S01]  /*1f10*/  @!P0 IMAD.MOV R24, RZ, RZ, -R24 ;  /* 0x000000ffff188224 */ /* 0x000fe200078e0a18 */
[----:B------:R-:W-:Y:S01]  /*1f20*/  ISETP.GE.AND P6, PT, R34, RZ, PT ;  /* 0x000000ff2200720c */ /* 0x000fe20003fc6270 */
[----:B------:R-:W-:Y:S01]  /*1f30*/  @!P5 IMAD.MOV R26, RZ, RZ, -R26 ;  /* 0x000000ffff1ad224 */ /* 0x000fe200078e0a1a */
[----:B------:R-:W-:Y:S01]  /*1f40*/  ISETP.GE.AND P0, PT, R35, RZ, PT ;  /* 0x000000ff2300720c */ /* 0x000fe20003f06270 */
[--C-:B------:R-:W-:Y:S01]  /*1f50*/  @!P2 IMAD.IADD R29, R29, 0x1, -R3.reuse ;  /* 0x000000011d1da824 */ /* 0x100fe200078e0a03 */
[----:B------:R-:W-:Y:S01]  /*1f60*/  LOP3.LUT R34, R4, 0x26, RZ, 0xfc, !PT ;  /* 0x0000002604227812 */ /* 0x000fe200078efcff */
[----:B------:R-:W-:Y:S01]  /*1f70*/  @!P4 IMAD.IADD R28, R28, 0x1, -R3 ;  /* 0x000000011c1cc824 */ /* 0x000fe200078e0a03 */
[----:B------:R-:W-:-:S02]  /*1f80*/  ISETP.GT.U32.AND P4, PT, R3, R30, PT ;  /* 0x0000001e0300720c */ /* 0x000fc40003f84070 */
[----:B------:R-:W-:Y:S02]  /*1f90*/  IABS R35, R36 ;  /* 0x0000002400237213 */ /* 0x000fe40000000000 */
[----:B------:R-:W-:Y:S01]  /*1fa0*/  ISETP.GT.U32.AND P2, PT, R3, R29, PT ;  /* 0x0000001d0300720c */ /* 0x000fe20003f44070 */
[----:B------:R-:W-:Y:S01]  /*1fb0*/  @!P1 IMAD.IADD R27, R27, 0x1, -R3 ;  /* 0x000000011b1b9824 */ /* 0x000fe200078e0a03 */
[----:B------:R-:W-:Y:S01]  /*1fc0*/  IABS R33, R34 ;  /* 0x0000002200217213 */ /* 0x000fe20000000000 */
[----:B------:R-:W-:Y:S01]  /*1fd0*/  IMAD.HI.U32 R32, R10, R35, RZ ;  /* 0x000000230a207227 */ /* 0x000fe200078e00ff */
[----:B------:R-:W-:Y:S02]  /*1fe0*/  ISETP.GE.AND P5, PT, R31, RZ, PT ;  /* 0x000000ff1f00720c */ /* 0x000fe40003fa6270 */
[----:B------:R-:W-:Y:S01]  /*1ff0*/  ISETP.GE.AND P1, PT, R34, RZ, PT ;  /* 0x000000ff2200720c */ /* 0x000fe20003f26270 */
[----:B------:R-:W-:Y:S01]  /*2000*/  IMAD.HI.U32 R31, R10, R33, RZ ;  /* 0x000000210a1f7227 */ /* 0x000fe200078e00ff */
[----:B------:R-:W-:-:S02]  /*2010*/  LOP3.LUT R243, R2, 0x30, RZ, 0xfc, !PT ;  /* 0x0000003002f37812 */ /* 0x000fc400078efcff */
[C---:B------:R-:W-:Y:S01]  /*2020*/  LOP3.LUT R120, R2.reuse, 0x14, RZ, 0xfc, !PT ;  /* 0x0000001402787812 */ /* 0x040fe200078efcff */
[----:B------:R-:W-:Y:S01]  /*2030*/  IMAD.MOV R32, RZ, RZ, -R32 ;  /* 0x000000ffff207224 */ /* 0x000fe200078e0a20 */
[----:B------:R-:W-:Y:S01]  /*2040*/  LOP3.LUT R122, R2, 0x16, RZ, 0xfc, !PT ;  /* 0x00000016027a7812 */ /* 0x000fe200078efcff */
[----:B------:R-:W-:Y:S01]  /*2050*/  @!P4 IMAD.IADD R30, R30, 0x1, -R3 ;  /* 0x000000011e1ec824 */ /* 0x000fe200078e0a03 */
[C---:B------:R-:W-:Y:S01]  /*2060*/  LOP3.LUT R246, R2.reuse, 0x28, RZ, 0xfc, !PT ;  /* 0x0000002802f67812 */ /* 0x040fe200078efcff */
[----:B------:R-:W-:Y:S01]  /*2070*/  IMAD.MOV R34, RZ, RZ, -R31 ;  /* 0x000000ffff227224 */ /* 0x000fe200078e0a1f */
[C---:B------:R-:W-:Y:S01]  /*2080*/  LOP3.LUT R116, R2.reuse, 0x10, RZ, 0xfc, !PT ;  /* 0x0000001002747812 */ /* 0x040fe200078efcff */
[----:B------:R-:W-:Y:S01]  /*2090*/  @!P2 IMAD.IADD R29, R29, 0x1, -R3 ;  /* 0x000000011d1da824 */ /* 0x000fe200078e0a03 */
[C---:B------:R-:W-:Y:S01]  /*20a0*/  ISETP.GT.U32.AND P4, PT, R3.reuse, R30, PT ;  /* 0x0000001e0300720c */ /* 0x040fe20003f84070 */
[C---:B------:R-:W-:Y:S01]  /*20b0*/  IMAD R32, R3.reuse, R32, R35 ;  /* 0x0000002003207224 */ /* 0x040fe200078e0223 */
[----:B------:R-:W-:Y:S01]  /*20c0*/  LOP3.LUT R118, R2, 0x12, RZ, 0xfc, !PT ;  /* 0x0000001202767812 */ /* 0x000fe200078efcff */
[C---:B------:R-:W-:Y:S01]  /*20d0*/  IMAD R31, R3.reuse, R34, R33 ;  /* 0x00000022031f7224 */ /* 0x040fe200078e0221 */
[----:B------:R-:W-:Y:S01]  /*20e0*/  LOP3.LUT R33, R4, 0x24, RZ, 0xfc, !PT ;  /* 0x0000002404217812 */ /* 0x000fe200078efcff */
[----:B------:R-:W-:Y:S01]  /*20f0*/  @!P3 IMAD.MOV R29, RZ, RZ, -R29 ;  /* 0x000000ffff1db224 */ /* 0x000fe200078e0a1d */
[----:B------:R-:W-:Y:S01]  /*2100*/  ISETP.GT.U32.AND P3, PT, R3, R32, PT ;  /* 0x000000200300720c */ /* 0x000fe20003f64070 */
[----:B------:R-:W-:Y:S01]  /*2110*/  IMAD.HI.U32 R34, R10, R37, RZ ;  /* 0x000000250a227227 */ /* 0x000fe200078e00ff */
[----:B------:R-:W-:-:S02]  /*2120*/  ISETP.GE.AND P2, PT, R33, RZ, PT ;  /* 0x000000ff2100720c */ /* 0x000fc40003f46270 */
[----:B------:R-:W-:Y:S01]  /*2130*/  IABS R33, R33 ;  /* 0x0000002100217213 */ /* 0x000fe20000000000 */
[----:B------:R-:W-:Y:S01]  /*2140*/  @!P0 IMAD.MOV R28, RZ, RZ, -R28 ;  /* 0x000000ffff1c8224 */ /* 0x000fe200078e0a1c */
[----:B------:R-:W-:Y:S01]  /*2150*/  ISETP.GT.U32.AND P0, PT, R3, R31, PT ;  /* 0x0000001f0300720c */ /* 0x000fe20003f04070 */
[----:B------:R-:W-:Y:S01]  /*2160*/  @!P4 IMAD.IADD R30, R30, 0x1, -R3 ;  /* 0x000000011e1ec824 */ /* 0x000fe200078e0a03 */
[----:B------:R-:W-:Y:S01]  /*2170*/  ISETP.GE.AND P4, PT, R39, RZ, PT ;  /* 0x000000ff2700720c */ /* 0x000fe20003f86270 */
[----:B------:R-:W-:Y:S01]  /*2180*/  IMAD.MOV.U32 R35, RZ, RZ, R33 ;  /* 0x000000ffff237224 */ /* 0x000fe200078e0021 */
[----:B------:R-:W-:Y:S01]  /*2190*/  IABS R39, R42 ;  /* 0x0000002a00277213 */ /* 0x000fe20000000000 */
[----:B------:R-:W-:Y:S01]  /*21a0*/  IMAD.MOV R34, RZ, RZ, -R34 ;  /* 0x000000ffff227224 */ /* 0x000fe200078e0a22 */
[----:B------:R-:W-:Y:S01]  /*21b0*/  LOP3.LUT R249, R2, 0x22, RZ, 0xfc, !PT ;  /* 0x0000002202f97812 */ /* 0x000fe200078efcff */
[----:B------:R-:W-:Y:S01]  /*21c0*/  @!P3 IMAD.IADD R32, R32, 0x1, -R3 ;  /* 0x000000012020b824 */ /* 0x000fe200078e0a03 */
[----:B------:R-:W-:Y:S01]  /*21d0*/  LEA.HI R207, R106, 0x7e, RZ, 0x1a ;  /* 0x0000007e6acf7811 */ /* 0x000fe200078fd0ff */
[----:B------:R-:W-:Y:S01]  /*21e0*/  IMAD.HI.U32 R33, R10, R35, RZ ;  /* 0x000000230a217227 */ /* 0x000fe200078e00ff */
[----:B------:R-:W-:-:S02]  /*21f0*/  LEA.HI R206, R106, 0x6e, RZ, 0x1a ;  /* 0x0000006e6ace7811 */ /* 0x000fc400078fd0ff */
[C---:B------:R-:W-:Y:S01]  /*2200*/  ISETP.GT.U32.AND P3, PT, R3.reuse, R32, PT ;  /* 0x000000200300720c */ /* 0x040fe20003f64070 */
[----:B------:R-:W-:Y:S01]  /*2210*/  @!P6 IMAD.MOV R27, RZ, RZ, -R27 ;  /* 0x000000ffff1be224 */ /* 0x000fe200078e0a1b */
[----:B------:R-:W-:Y:S01]  /*2220*/  ISETP.GE.AND P6, PT, R36, RZ, PT ;  /* 0x000000ff2400720c */ /* 0x000fe20003fc6270 */
[----:B------:R-:W-:Y:S01]  /*2230*/  IMAD.MOV R36, RZ, RZ, -R33 ;  /* 0x000000ffff247224 */ /* 0x000fe200078e0a21 */
[C---:B------:R-:W-:Y:S01]  /*2240*/  LOP3.LUT R112, R2.reuse, 0xa, RZ, 0xfc, !PT ;  /* 0x0000000a02707812 */ /* 0x040fe200078efcff */
[C---:B------:R-:W-:Y:S01]  /*2250*/  IMAD R34, R3.reuse, R34, R37 ;  /* 0x0000002203227224 */ /* 0x040fe200078e0225 */
[C---:B------:R-:W-:Y:S01]  /*2260*/  LOP3.LUT R114, R2.reuse, 0xc, RZ, 0xfc, !PT ;  /* 0x0000000c02727812 */ /* 0x040fe200078efcff */
[----:B------:R-:W-:Y:S01]  /*2270*/  IMAD.MOV.U32 R37, RZ, RZ, R39 ;  /* 0x000000ffff257224 */ /* 0x000fe200078e0027 */
[----:B------:R-:W-:Y:S01]  /*2280*/  IABS R39, R44 ;  /* 0x0000002c00277213 */ /* 0x000fe20000000000 */
[----:B------:R-:W-:Y:S01]  /*2290*/  IMAD R33, R3, R36, R35 ;  /* 0x0000002403217224 */ /* 0x000fe200078e0223 */
[----:B------:R-:W-:Y:S01]  /*22a0*/  LOP3.LUT R252, R2, 0x1a, RZ, 0xfc, !PT ;  /* 0x0000001a02fc7812 */ /* 0x000fe200078efcff */
[----:B------:R-:W-:-:S04]  /*22b0*/  IMAD.HI.U32 R36, R10, R37, RZ ;  /* 0x000000250a247227 */ /* 0x000fc800078e00ff */
[----:B------:R-:W-:Y:S02]  /*22c0*/  @!P0 IMAD.IADD R31, R31, 0x1, -R3 ;  /* 0x000000011f1f8824 */ /* 0x000fe400078e0a03 */
[----:B------:R-:W-:-:S03]  /*22d0*/  IMAD.HI.U32 R35, R10, R38, RZ ;  /* 0x000000260a237227 */ /* 0x000fc600078e00ff */
[C---:B------:R-:W-:Y:S01]  /*22e0*/  ISETP.GT.U32.AND P0, PT, R3.reuse, R31, PT ;  /* 0x0000001f0300720c */ /* 0x040fe20003f04070 */
[----:B------:R-:W-:Y:S02]  /*22f0*/  IMAD.MOV R36, RZ, RZ, -R36 ;  /* 0x000000ffff247224 */ /* 0x000fe400078e0a24 */
[----:B------:R-:W-:Y:S02]  /*2300*/  IMAD.MOV R35, RZ, RZ, -R35 ;  /* 0x000000ffff237224 */ /* 0x000fe400078e0a23 */
[C---:B------:R-:W-:Y:S02]  /*2310*/  IMAD R36, R3.reuse, R36, R37 ;  /* 0x0000002403247224 */ /* 0x040fe400078e0225 */
[--C-:B------:R-:W-:Y:S02]  /*2320*/  @!P3 IMAD.IADD R32, R32, 0x1, -R3.reuse ;  /* 0x000000012020b824 */ /* 0x100fe400078e0a03 */
[----:B------:R-:W-:Y:S01]  /*2330*/  @!P5 IMAD.MOV R30, RZ, RZ, -R30 ;  /* 0x000000ffff1ed224 */ /* 0x000fe200078e0a1e */
[C---:B------:R-:W-:Y:S01]  /*2340*/  ISETP.GT.U32.AND P5, PT, R3.reuse, R34, PT ;  /* 0x000000220300720c */ /* 0x040fe20003fa4070 */
[C---:B------:R-:W-:Y:S01]  /*2350*/  IMAD R35, R3.reuse, R35, R38 ;  /* 0x0000002303237224 */ /* 0x040fe200078e0226 */
[----:B------:R-:W-:Y:S01]  /*2360*/  IABS R38, R43 ;  /* 0x0000002b00267213 */ /* 0x000fe20000000000 */
[----:B------:R-:W-:Y:S01]  /*2370*/  @!P6 IMAD.MOV R32, RZ, RZ, -R32 ;  /* 0x000000ffff20e224 */ /* 0x000fe200078e0a20 */
[----:B------:R-:W-:Y:S01]  /*2380*/  ISETP.GT.U32.AND P6, PT, R3, R36, PT ;  /* 0x000000240300720c */ /* 0x000fe20003fc4070 */
[----:B------:R-:W-:Y:S01]  /*2390*/  @!P0 IMAD.IADD R31, R31, 0x1, -R3 ;  /* 0x000000011f1f8824 */ /* 0x000fe200078e0a03 */
[C---:B------:R-:W-:Y:S01]  /*23a0*/  ISETP.GT.U32.AND P0, PT, R3.reuse, R33, PT ;  /* 0x000000210300720c */ /* 0x040fe20003f04070 */
[----:B------:R-:W-:Y:S01]  /*23b0*/  IMAD.HI.U32 R37, R10, R38, RZ ;  /* 0x000000260a257227 */ /* 0x000fe200078e00ff */
[----:B------:R-:W-:-:S03]  /*23c0*/  ISETP.GT.U32.AND P3, PT, R3, R35, PT ;  /* 0x000000230300720c */ /* 0x000fc60003f64070 */
[----:B------:R-:W-:Y:S02]  /*23d0*/  IMAD.MOV R37, RZ, RZ, -R37 ;  /* 0x000000ffff257224 */ /* 0x000fe400078e0a25 */
[--C-:B------:R-:W-:Y:S02]  /*23e0*/  @!P5 IMAD.IADD R34, R34, 0x1, -R3.reuse ;  /* 0x000000012222d824 */ /* 0x100fe400078e0a03 */
[C---:B------:R-:W-:Y:S02]  /*23f0*/  IMAD R37, R3.reuse, R37, R38 ;  /* 0x0000002503257224 */ /* 0x040fe400078e0226 */
[----:B------:R-:W-:Y:S01]  /*2400*/  @!P6 IMAD.IADD R36, R36, 0x1, -R3 ;  /* 0x000000012424e824 */ /* 0x000fe200078e0a03 */
[----:B------:R-:W-:Y:S01]  /*2410*/  ISETP.GT.U32.AND P5, PT, R3, R34, PT ;  /* 0x000000220300720c */ /* 0x000fe20003fa4070 */
[----:B------:R-:W-:-:S03]  /*2420*/  IMAD.HI.U32 R38, R10, R39, RZ ;  /* 0x000000270a267227 */ /* 0x000fc600078e00ff */
[----:B------:R-:W-:Y:S01]  /*2430*/  ISETP.GT.U32.AND P6, PT, R3, R36, PT ;  /* 0x000000240300720c */ /* 0x000fe20003fc4070 */
[----:B------:R-:W-:Y:S01]  /*2440*/  @!P1 IMAD.MOV R31, RZ, RZ, -R31 ;  /* 0x000000ffff1f9224 */ /* 0x000fe200078e0a1f */
[----:B------:R-:W-:Y:S01]  /*2450*/  ISETP.GE.AND P1, PT, R40, RZ, PT ;  /* 0x000000ff2800720c */ /* 0x000fe20003f26270 */
[----:B------:R-:W-:Y:S02]  /*2460*/  IMAD.MOV R40, RZ, RZ, -R38 ;  /* 0x000000ffff287224 */ /* 0x000fe400078e0a26 */
[----:B------:R-:W-:-:S04]  /*2470*/  IMAD.HI.U32 R38, R10, R41, RZ ;  /* 0x000000290a267227 */ /* 0x000fc800078e00ff */
[--C-:B------:R-:W-:Y:S02]  /*2480*/  @!P0 IMAD.IADD R33, R33, 0x1, -R3.reuse ;  /* 0x0000000121218824 */ /* 0x100fe400078e0a03 */
[----:B------:R-:W-:Y:S02]  /*2490*/  IMAD.MOV R38, RZ, RZ, -R38 ;  /* 0x000000ffff267224 */ /* 0x000fe400078e0a26 */
[----:B------:R-:W-:Y:S01]  /*24a0*/  @!P5 IMAD.IADD R34, R34, 0x1, -R3 ;  /* 0x000000012222d824 */ /* 0x000fe200078e0a03 */
[C---:B------:R-:W-:Y:S01]  /*24b0*/  ISETP.GT.U32.AND P0, PT, R3.reuse, R33, PT ;  /* 0x000000210300720c */ /* 0x040fe20003f04070 */
[C---:B------:R-:W-:Y:S01]  /*24c0*/  IMAD R38, R3.reuse, R38, R41 ;  /* 0x0000002603267224 */ /* 0x040fe200078e0229 */
[----:B------:R-:W-:Y:S01]  /*24d0*/  ISETP.GT.U32.AND P5, PT, R3, R37, PT ;  /* 0x000000250300720c */ /* 0x000fe20003fa4070 */
[--C-:B------:R-:W-:Y:S02]  /*24e0*/  @!P6 IMAD.IADD R36, R36, 0x1, -R3.reuse ;  /* 0x000000012424e824 */ /* 0x100fe400078e0a03 */
[----:B------:R-:W-:Y:S01]  /*24f0*/  @!P3 IMAD.IADD R35, R35, 0x1, -R3 ;  /* 0x000000012323b824 */ /* 0x000fe200078e0a03 */
[C---:B------:R-:W-:Y:S01]  /*2500*/  ISETP.GT.U32.AND P6, PT, R3.reuse, R38, PT ;  /* 0x000000260300720c */ /* 0x040fe20003fc4070 */
[----:B------:R-:W-:Y:S01]  /*2510*/  @!P4 IMAD.MOV R34, RZ, RZ, -R34 ;  /* 0x000000ffff22c224 */ /* 0x000fe200078e0a22 */
[----:B------:R-:W-:Y:S01]  /*2520*/  ISETP.GE.AND P4, PT, R44, RZ, PT ;  /* 0x000000ff2c00720c */ /* 0x000fe20003f86270 */
[----:B------:R-:W-:Y:S01]  /*2530*/  IMAD R39, R3, R40, R39 ;  /* 0x0000002803277224 */ /* 0x000fe200078e0227 */
[----:B------:R-:W-:-:S02]  /*2540*/  LOP3.LUT R44, R4, 0x1d, RZ, 0xfc, !PT ;  /* 0x0000001d042c7812 */ /* 0x000fc400078efcff */
[----:B------:R-:W-:Y:S01]  /*2550*/  ISETP.GT.U32.AND P3, PT, R3, R35, PT ;  /* 0x000000230300720c */ /* 0x000fe20003f64070 */
[--C-:B------:R-:W-:Y:S01]  /*2560*/  @!P0 IMAD.IADD R33, R33, 0x1, -R3.reuse ;  /* 0x0000000121218824 */ /* 0x100fe200078e0a03 */
[----:B------:R-:W-:Y:S01]  /*2570*/  ISETP.GE.AND P0, PT, R42, RZ, PT ;  /* 0x000000ff2a00720c */ /* 0x000fe20003f06270 */
[----:B------:R-:W-:Y:S01]  /*2580*/  @!P5 IMAD.IADD R37, R37, 0x1, -R3 ;  /* 0x000000012525d824 */ /* 0x000fe200078e0a03 */
[----:B------:R-:W-:Y:S01]  /*2590*/  IABS R42, R44 ;  /* 0x0000002c002a7213 */ /* 0x000fe20000000000 */
[----:B------:R-:W-:Y:S01]  /*25a0*/  @!P2 IMAD.MOV R33, RZ, RZ, -R33 ;  /* 0x000000ffff21a224 */ /* 0x000fe200078e0a21 */
[----:B------:R-:W-:Y:S01]  /*25b0*/  ISETP.GE.AND P2, PT, R43, RZ, PT ;  /* 0x000000ff2b00720c */ /* 0x000fe20003f46270 */
[----:B------:R-:W-:Y:S01]  /*25c0*/  @!P6 IMAD.IADD R38, R38, 0x1, -R3 ;  /* 0x000000012626e824 */ /* 0x000fe200078e0a03 */
[----:B------:R-:W-:Y:S01]  /*25d0*/  IABS R43, R48 ;  /* 0x00000030002b7213 */ /* 0x000fe20000000000 */
[----:B------:R-:W-:Y:S01]  /*25e0*/  IMAD.HI.U32 R40, R10, R42, RZ ;  /* 0x0000002a0a287227 */ /* 0x000fe200078e00ff */
[----:B------:R-:W-:-:S02]  /*25f0*/  ISETP.GT.U32.AND P5, PT, R3, R37, PT ;  /* 0x000000250300720c */ /* 0x000fc40003fa4070 */
[----:B------:R-:W-:Y:S01]  /*2600*/  ISETP.GT.U32.AND P6, PT, R3, R38, PT ;  /* 0x000000260300720c */ /* 0x000fe20003fc4070 */
[----:B------:R-:W-:Y:S02]  /*2610*/  IMAD.MOV R40, RZ, RZ, -R40 ;  /* 0x000000ffff287224 */ /* 0x000fe400078e0a28 */
[----:B------:R-:W-:Y:S01]  /*2620*/  @!P3 IMAD.IADD R35, R35, 0x1, -R3 ;  /* 0x000000012323b824 */ /* 0x000fe200078e0a03 */
[----:B------:R-:W-:Y:S01]  /*2630*/  ISETP.GT.U32.AND P3, PT, R3, R39, PT ;  /* 0x000000270300720c */ /* 0x000fe20003f64070 */
[----:B------:R-:W-:-:S04]  /*2640*/  IMAD.HI.U32 R41, R10, R43, RZ ;  /* 0x0000002b0a297227 */ /* 0x000fc800078e00ff */
[C---:B------:R-:W-:Y:S02]  /*2650*/  IMAD R40, R3.reuse, R40, R42 ;  /* 0x0000002803287224 */ /* 0x040fe400078e022a */
[----:B------:R-:W-:Y:S02]  /*2660*/  IMAD.MOV R42, RZ, RZ, -R41 ;  /* 0x000000ffff2a7224 */ /* 0x000fe400078e0a29 */
[----:B------:R-:W-:Y:S02]  /*2670*/  @!P6 IMAD.IADD R38, R38, 0x1, -R3 ;  /* 0x000000012626e824 */ /* 0x000fe400078e0a03 */
[----:B------:R-:W-:Y:S02]  /*2680*/  IMAD R41, R3, R42, R43 ;  /* 0x0000002a03297224 */ /* 0x000fe400078e022b */
[--C-:B------:R-:W-:Y:S02]  /*2690*/  @!P3 IMAD.IADD R39, R39, 0x1, -R3.reuse ;  /* 0x000000012727b824 */ /* 0x100fe400078e0a03 */
[----:B------:R-:W-:Y:S01]  /*26a0*/  @!P5 IMAD.IADD R37, R37, 0x1, -R3 ;  /* 0x000000012525d824 */ /* 0x000fe200078e0a03 */
[C---:B------:R-:W-:Y:S01]  /*26b0*/  ISETP.GT.U32.AND P6, PT, R3.reuse, R41, PT ;  /* 0x000000290300720c */ /* 0x040fe20003fc4070 */
[----:B------:R-:W-:Y:S01]  /*26c0*/  @!P1 IMAD.MOV R35, RZ, RZ, -R35 ;  /* 0x000000ffff239224 */ /* 0x000fe200078e0a23 */
[----:B------:R-:W-:Y:S01]  /*26d0*/  ISETP.GT.U32.AND P3, PT, R3, R39, PT ;  /* 0x000000270300720c */ /* 0x000fe20003f64070 */
[----:B------:R-:W-:Y:S01]  /*26e0*/  @!P2 IMAD.MOV R37, RZ, RZ, -R37 ;  /* 0x000000ffff25a224 */ /* 0x000fe200078e0a25 */
[----:B------:R-:W-:Y:S01]  /*26f0*/  ISETP.GE.AND P5, PT, R44, RZ, PT ;  /* 0x000000ff2c00720c */ /* 0x000fe20003fa6270 */
[----:B------:R-:W-:Y:S01]  /*2700*/  @!P0 IMAD.MOV R36, RZ, RZ, -R36 ;  /* 0x000000ffff248224 */ /* 0x000fe200078e0a24 */
[----:B------:R-:W-:-:S02]  /*2710*/  ISETP.GE.AND P1, PT, R45, RZ, PT ;  /* 0x000000ff2d00720c */ /* 0x000fc40003f26270 */
[----:B------:R-:W-:Y:S02]  /*2720*/  IABS R44, R49 ;  /* 0x00000031002c7213 */ /* 0x000fe40000000000 */
[----:B------:R-:W-:-:S03]  /*2730*/  IABS R45, R52 ;  /* 0x00000034002d7213 */ /* 0x000fc60000000000 */
[----:B------:R-:W-:-:S04]  /*2740*/  IMAD.HI.U32 R42, R10, R44, RZ ;  /* 0x0000002c0a2a7227 */ /* 0x000fc800078e00ff */
[----:B------:R-:W-:Y:S02]  /*2750*/  @!P6 IMAD.IADD R41, R41, 0x1, -R3 ;  /* 0x000000012929e824 */ /* 0x000fe400078e0a03 */
[----:B------:R-:W-:-:S03]  /*2760*/  IMAD.HI.U32 R43, R10, R45, RZ ;  /* 0x0000002d0a2b7227 */ /* 0x000fc600078e00ff */
[----:B------:R-:W-:Y:S01]  /*2770*/  ISETP.GT.U32.AND P6, PT, R3, R41, PT ;  /* 0x000000290300720c */ /* 0x000fe20003fc4070 */
[----:B------:R-:W-:Y:S02]  /*2780*/  IMAD.MOV R42, RZ, RZ, -R42 ;  /* 0x000000ffff2a7224 */ /* 0x000fe400078e0a2a */
[----:B------:R-:W-:Y:S02]  /*2790*/  IMAD.MOV R46, RZ, RZ, -R43 ;  /* 0x000000ffff2e7224 */ /* 0x000fe400078e0a2b */
[----:B------:R-:W-:Y:S01]  /*27a0*/  @!P3 IMAD.IADD R39, R39, 0x1, -R3 ;  /* 0x000000012727b824 */ /* 0x000fe200078e0a03 */
[----:B------:R-:W-:Y:S01]  /*27b0*/  ISETP.GT.U32.AND P3, PT, R3, R40, PT ;  /* 0x000000280300720c */ /* 0x000fe20003f64070 */
[----:B------:R-:W-:-:S04]  /*27c0*/  IMAD.HI.U32 R43, R10, R47, RZ ;  /* 0x0000002f0a2b7227 */ /* 0x000fc800078e00ff */
[C---:B------:R-:W-:Y:S02]  /*27d0*/  IMAD R42, R3.reuse, R42, R44 ;  /* 0x0000002a032a7224 */ /* 0x040fe400078e022c */
[C---:B------:R-:W-:Y:S02]  /*27e0*/  IMAD R44, R3.reuse, R46, R45 ;  /* 0x0000002e032c7224 */ /* 0x040fe400078e022d */
[----:B------:R-:W-:Y:S01]  /*27f0*/  IMAD.MOV R46, RZ, RZ, -R43 ;  /* 0x000000ffff2e7224 */ /* 0x000fe200078e0a2b */
[C---:B------:R-:W-:Y:S01]  /*2800*/  ISETP.GT.U32.AND P2, PT, R3.reuse, R42, PT ;  /* 0x0000002a0300720c */ /* 0x040fe20003f44070 */
[----:B------:R-:W-:Y:S01]  /*2810*/  @!P1 IMAD.MOV R38, RZ, RZ, -R38 ;  /* 0x000000ffff269224 */ /* 0x000fe200078e0a26 */
[C---:B------:R-:W-:Y:S01]  /*2820*/  ISETP.GT.U32.AND P1, PT, R3.reuse, R44, PT ;  /* 0x0000002c0300720c */ /* 0x040fe20003f24070 */
[----:B------:R-:W-:Y:S01]  /*2830*/  IMAD R43, R3, R46, R47 ;  /* 0x0000002e032b7224 */ /* 0x000fe200078e022f */
[----:B------:R-:W-:Y:S01]  /*2840*/  IABS R47, R56 ;  /* 0x00000038002f7213 */ /* 0x000fe20000000000 */
[----:B------:R-:W-:-:S02]  /*2850*/  @!P6 IMAD.IADD R41, R41, 0x1, -R3 ;  /* 0x000000012929e824 */ /* 0x000fc400078e0a03 */
[--C-:B------:R-:W-:Y:S01]  /*2860*/  @!P3 IMAD.IADD R40, R40, 0x1, -R3.reuse ;  /* 0x000000012828b824 */ /* 0x100fe200078e0a03 */
[C---:B------:R-:W-:Y:S01]  /*2870*/  ISETP.GT.U32.AND P6, PT, R3.reuse, R43, PT ;  /* 0x0000002b0300720c */ /* 0x040fe20003fc4070 */
[----:B------:R-:W-:Y:S01]  /*2880*/  IMAD.HI.U32 R46, R10, R47, RZ ;  /* 0x0000002f0a2e7227 */ /* 0x000fe200078e00ff */
[----:B------:R-:W-:Y:S02]  /*2890*/  ISETP.GE.AND P3, PT, R48, RZ, PT ;  /* 0x000000ff3000720c */ /* 0x000fe40003f66270 */
[----:B------:R-:W-:Y:S01]  /*28a0*/  ISETP.GT.U32.AND P0, PT, R3, R40, PT ;  /* 0x000000280300720c */ /* 0x000fe20003f04070 */
[--C-:B------:R-:W-:Y:S01]  /*28b0*/  @!P2 IMAD.IADD R42, R42, 0x1, -R3.reuse ;  /* 0x000000012a2aa824 */ /* 0x100fe200078e0a03 */
[----:B------:R-:W-:Y:S01]  /*28c0*/  IABS R48, R54 ;  /* 0x0000003600307213 */ /* 0x000fe20000000000 */
[----:B------:R-:W-:Y:S01]  /*28d0*/  @!P1 IMAD.IADD R44, R44, 0x1, -R3 ;  /* 0x000000012c2c9824 */ /* 0x000fe200078e0a03 */
[----:B------:R-:W-:Y:S01]  /*28e0*/  ISETP.GE.AND P2, PT, R53, RZ, PT ;  /* 0x000000ff3500720c */ /* 0x000fe20003f46270 */
[----:B------:R-:W-:Y:S01]  /*28f0*/  IMAD.MOV R46, RZ, RZ, -R46 ;  /* 0x000000ffff2e7224 */ /* 0x000fe200078e0a2e */
[----:B------:R-:W-:Y:S01]  /*2900*/  ISETP.GT.U32.AND P1, PT, R3, R42, PT ;  /* 0x0000002a0300720c */ /* 0x000fe20003f24070 */
[----:B------:R-:W-:Y:S01]  /*2910*/  IMAD.HI.U32 R45, R10, R48, RZ ;  /* 0x000000300a2d7227 */ /* 0x000fe200078e00ff */
[----:B------:R-:W-:-:S03]  /*2920*/  IABS R53, R58 ;  /* 0x0000003a00357213 */ /* 0x000fc60000000000 */
[--C-:B------:R-:W-:Y:S01]  /*2930*/  @!P6 IMAD.IADD R43, R43, 0x1, -R3.reuse ;  /* 0x000000012b2be824 */ /* 0x100fe200078e0a03 */
[C---:B------:R-:W-:Y:S01]  /*2940*/  ISETP.GT.U32.AND P6, PT, R3.reuse, R44, PT ;  /* 0x0000002c0300720c */ /* 0x040fe20003fc4070 */
[----:B------:R-:W-:Y:S01]  /*2950*/  @!P0 IMAD.IADD R40, R40, 0x1, -R3 ;  /* 0x0000000128288824 */ /* 0x000fe200078e0a03 */
[----:B------:R-:W-:Y:S01]  /*2960*/  ISETP.GE.AND P0, PT, R52, RZ, PT ;  /* 0x000000ff3400720c */ /* 0x000fe20003f06270 */
[----:B------:R-:W-:Y:S02]  /*2970*/  IMAD.MOV R45, RZ, RZ, -R45 ;  /* 0x000000ffff2d7224 */ /* 0x000fe400078e0a2d */
[----:B------:R-:W-:Y:S01]  /*2980*/  @!P5 IMAD.MOV R40, RZ, RZ, -R40 ;  /* 0x000000ffff28d224 */ /* 0x000fe200078e0a28 */
[C---:B------:R-:W-:Y:S01]  /*2990*/  ISETP.GT.U32.AND P5, PT, R3.reuse, R43, PT ;  /* 0x0000002b0300720c */ /* 0x040fe20003fa4070 */
[C---:B------:R-:W-:Y:S02]  /*29a0*/  IMAD R46, R3.reuse, R46, R47 ;  /* 0x0000002e032e7224 */ /* 0x040fe400078e022f */
[----:B------:R-:W-:-:S02]  /*29b0*/  IMAD R45, R3, R45, R48 ;  /* 0x0000002d032d7224 */ /* 0x000fc400078e0230 */
[----:B------:R-:W-:Y:S01]  /*29c0*/  @!P4 IMAD.MOV R39, RZ, RZ, -R39 ;  /* 0x000000ffff27c224 */ /* 0x000fe200078e0a27 */
[----:B------:R-:W-:Y:S01]  /*29d0*/  ISETP.GE.AND P4, PT, R49, RZ, PT ;  /* 0x000000ff3100720c */ /* 0x000fe20003f86270 */
[--C-:B------:R-:W-:Y:S01]  /*29e0*/  @!P6 IMAD.IADD R44, R44, 0x1, -R3.reuse ;  /* 0x000000012c2ce824 */ /* 0x100fe200078e0a03 */
[C---:B------:R-:W-:Y:S01]  /*29f0*/  ISETP.GT.U32.AND P6, PT, R3.reuse, R46, PT ;  /* 0x0000002e0300720c */ /* 0x040fe20003fc4070 */
[----:B------:R-:W-:Y:S01]  /*2a00*/  @!P1 IMAD.IADD R42, R42, 0x1, -R3 ;  /* 0x000000012a2a9824 */ /* 0x000fe200078e0a03 */
[----:B------:R-:W-:Y:S01]  /*2a10*/  IABS R49, R57 ;  /* 0x0000003900317213 */ /* 0x000fe20000000000 */
[----:B------:R-:W-:Y:S01]  /*2a20*/  IMAD.HI.U32 R48, R10, R53, RZ ;  /* 0x000000350a307227 */ /* 0x000fe200078e00ff */
[----:B------:R-:W-:-:S03]  /*2a30*/  ISETP.GT.U32.AND P1, PT, R3, R45, PT ;  /* 0x0000002d0300720c */ /* 0x000fc60003f24070 */
[----:B------:R-:W-:-:S04]  /*2a40*/  IMAD.HI.U32 R47, R10, R49, RZ ;  /* 0x000000310a2f7227 */ /* 0x000fc800078e00ff */
[----:B------:R-:W-:Y:S01]  /*2a50*/  @!P5 IMAD.IADD R43, R43, 0x1, -R3 ;  /* 0x000000012b2bd824 */ /* 0x000fe200078e0a03 */
[----:B------:R-:W-:Y:S01]  /*2a60*/  ISETP.GE.AND P5, PT, R54, RZ, PT ;  /* 0x000000ff3600720c */ /* 0x000fe20003fa6270 */
[----:B------:R-:W-:Y:S02]  /*2a70*/  IMAD.MOV R52, RZ, RZ, -R47 ;  /* 0x000000ffff347224 */ /* 0x000fe400078e0a2f */
[----:B------:R-:W-:Y:S02]  /*2a80*/  IMAD.MOV R54, RZ, RZ, -R48 ;  /* 0x000000ffff367224 */ /* 0x000fe400078e0a30 */
[----:B------:R-:W-:Y:S02]  /*2a90*/  @!P6 IMAD.IADD R46, R46, 0x1, -R3 ;  /* 0x000000012e2ee824 */ /* 0x000fe400078e0a03 */
[----:B------:R-:W-:Y:S02]  /*2aa0*/  IMAD R48, R3, R52, R49 ;  /* 0x0000003403307224 */ /* 0x000fe400078e0231 */
[----:B------:R-:W-:Y:S01]  /*2ab0*/  @!P1 IMAD.IADD R45, R45, 0x1, -R3 ;  /* 0x000000012d2d9824 */ /* 0x000fe200078e0a03 */
[----:B------:R-:W-:Y:S01]  /*2ac0*/  ISETP.GE.AND P1, PT, R56, RZ, PT ;  /* 0x000000ff3800720c */ /* 0x000fe20003f26270 */
[C---:B------:R-:W-:Y:S01]  /*2ad0*/  IMAD R52, R3.reuse, R54, R53 ;  /* 0x0000003603347224 */ /* 0x040fe200078e0235 */
[----:B------:R-:W-:Y:S01]  /*2ae0*/  LOP3.LUT R53, R4, 0x13, RZ, 0xfc, !PT ;  /* 0x0000001304357812 */ /* 0x000fe200078efcff */
[----:B------:R-:W-:Y:S01]  /*2af0*/  IMAD.HI.U32 R47, R10, R55, RZ ;  /* 0x000000370a2f7227 */ /* 0x000fe200078e00ff */
[----:B------:R-:W-:-:S02]  /*2b00*/  ISETP.GT.U32.AND P6, PT, R3, R48, PT ;  /* 0x000000300300720c */ /* 0x000fc40003fc4070 */
[----:B------:R-:W-:Y:S01]  /*2b10*/  IABS R56, R53 ;  /* 0x0000003500387213 */ /* 0x000fe20000000000 */
[----:B------:R-:W-:Y:S01]  /*2b20*/  @!P4 IMAD.MOV R42, RZ, RZ, -R42 ;  /* 0x000000ffff2ac224 */ /* 0x000fe200078e0a2a */
[C---:B------:R-:W-:Y:S01]  /*2b30*/  ISETP.GT.U32.AND P4, PT, R3.reuse, R46, PT ;  /* 0x0000002e0300720c */ /* 0x040fe20003f84070 */
[----:B------:R-:W-:Y:S01]  /*2b40*/  @!P3 IMAD.MOV R41, RZ, RZ, -R41 ;  /* 0x000000ffff29b224 */ /* 0x000fe200078e0a29 */
[C---:B------:R-:W-:Y:S01]  /*2b50*/  ISETP.GT.U32.AND P3, PT, R3.reuse, R45, PT ;  /* 0x0000002d0300720c */ /* 0x040fe20003f64070 */
[----:B------:R-:W-:Y:S01]  /*2b60*/  @!P0 IMAD.MOV R44, RZ, RZ, -R44 ;  /* 0x000000ffff2c8224 */ /* 0x000fe200078e0a2c */
[C---:B------:R-:W-:Y:S01]  /*2b70*/  ISETP.GT.U32.AND P0, PT, R3.reuse, R52, PT ;  /* 0x000000340300720c */ /* 0x040fe20003f04070 */
[----:B------:R-:W-:Y:S02]  /*2b80*/  IMAD.MOV R54, RZ, RZ, -R47 ;  /* 0x000000ffff367224 */ /* 0x000fe400078e0a2f */
[----:B------:R-:W-:Y:S02]  /*2b90*/  @!P2 IMAD.MOV R43, RZ, RZ, -R43 ;  /* 0x000000ffff2ba224 */ /* 0x000fe400078e0a2b */
[----:B------:R-:W-:Y:S01]  /*2ba0*/  IMAD R54, R3, R54, R55 ;  /* 0x0000003603367224 */ /* 0x000fe200078e0237 */
[----:B------:R-:W-:Y:S01]  /*2bb0*/  LOP3.LUT R55, R4, 0x12, RZ, 0xfc, !PT ;  /* 0x0000001204377812 */ /* 0x000fe200078efcff */
[----:B------:R-:W-:-:S03]  /*2bc0*/  IMAD.HI.U32 R47, R10, R56, RZ ;  /* 0x000000380a2f7227 */ /* 0x000fc600078e00ff */
[----:B------:R-:W-:Y:S01]  /*2bd0*/  ISETP.GT.U32.AND P2, PT, R3, R54, PT ;  /* 0x000000360300720c */ /* 0x000fe20003f44070 */
[--C-:B------:R-:W-:Y:S01]  /*2be0*/  @!P4 IMAD.IADD R46, R46, 0x1, -R3.reuse ;  /* 0x000000012e2ec824 */ /* 0x100fe200078e0a03 */
[----:B------:R-:W-:Y:S01]  /*2bf0*/  ISETP.GE.AND P4, PT, R58, RZ, PT ;  /* 0x000000ff3a00720c */ /* 0x000fe20003f86270 */
[--C-:B------:R-:W-:Y:S01]  /*2c00*/  @!P3 IMAD.IADD R45, R45, 0x1, -R3.reuse ;  /* 0x000000012d2db824 */ /* 0x100fe200078e0a03 */
[----:B------:R-:W-:Y:S01]  /*2c10*/  IABS R58, R55 ;  /* 0x00000037003a7213 */ /* 0x000fe20000000000 */
[----:B------:R-:W-:Y:S01]  /*2c20*/  @!P0 IMAD.IADD R52, R52, 0x1, -R3 ;  /* 0x0000000134348824 */ /* 0x000fe200078e0a03 */
[----:B------:R-:W-:Y:S01]  /*2c30*/  ISETP.GE.AND P3, PT, R57, RZ, PT ;  /* 0x000000ff3900720c */ /* 0x000fe20003f66270 */
[----:B------:R-:W-:Y:S01]  /*2c40*/  @!P1 IMAD.MOV R46, RZ, RZ, -R46 ;  /* 0x000000ffff2e9224 */ /* 0x000fe200078e0a2e */
[----:B------:R-:W-:Y:S01]  /*2c50*/  ISETP.GE.AND P1, PT, R53, RZ, PT ;  /* 0x000000ff3500720c */ /* 0x000fe20003f26270 */
[----:B------:R-:W-:Y:S01]  /*2c60*/  @!P5 IMAD.MOV R45, RZ, RZ, -R45 ;  /* 0x000000ffff2dd224 */ /* 0x000fe200078e0a2d */
[----:B------:R-:W-:Y:S01]  /*2c70*/  ISETP.GT.U32.AND P5, PT, R3, R52, PT ;  /* 0x000000340300720c */ /* 0x000fe20003fa4070 */
[----:B------:R-:W-:Y:S01]  /*2c80*/  IMAD.MOV R49, RZ, RZ, -R47 ;  /* 0x000000ffff317224 */ /* 0x000fe200078e0a2f */
[----:B------:R-:W-:Y:S01]  /*2c90*/  LOP3.LUT R53, R4, 0x11, RZ, 0xfc, !PT ;  /* 0x0000001104357812 */ /* 0x000fe200078efcff */
[----:B------:R-:W-:Y:S01]  /*2ca0*/  IMAD.HI.U32 R47, R10, R58, RZ ;  /* 0x0000003a0a2f7227 */ /* 0x000fe200078e00ff */
[----:B------:R-:W-:-:S02]  /*2cb0*/  IABS R57, R61 ;  /* 0x0000003d00397213 */ /* 0x000fc40000000000 */
[----:B------:R-:W-:Y:S01]  /*2cc0*/  IABS R60, R53 ;  /* 0x00000035003c7213 */ /* 0x000fe20000000000 */
[----:B------:R-:W-:Y:S02]  /*2cd0*/  @!P2 IMAD.IADD R54, R54, 0x1, -R3 ;  /* 0x000000013636a824 */ /* 0x000fe400078e0a03 */
[----:B------:R-:W-:Y:S02]  /*2ce0*/  IMAD.MOV R47, RZ, RZ, -R47 ;  /* 0x000000ffff2f7224 */ /* 0x000fe400078e0a2f */
[----:B------:R-:W-:Y:S01]  /*2cf0*/  @!P6 IMAD.IADD R48, R48, 0x1, -R3 ;  /* 0x000000013030e824 */ /* 0x000fe200078e0a03 */
[C---:B------:R-:W-:Y:S01]  /*2d00*/  ISETP.GT.U32.AND P2, PT, R3.reuse, R54, PT ;  /* 0x000000360300720c */ /* 0x040fe20003f44070 */
[----:B------:R-:W-:Y:S01]  /*2d10*/  IMAD R58, R3, R47, R58 ;  /* 0x0000002f033a7224 */ /* 0x000fe200078e023a */
[----:B------:R-:W-:Y:S01]  /*2d20*/  ISETP.GE.AND P6, PT, R59, RZ, PT ;  /* 0x000000ff3b00720c */ /* 0x000fe20003fc6270 */
[C---:B------:R-:W-:Y:S01]  /*2d30*/  IMAD R56, R3.reuse, R49, R56 ;  /* 0x0000003103387224 */ /* 0x040fe200078e0238 */
[----:B------:R-:W-:Y:S01]  /*2d40*/  ISETP.GT.U32.AND P0, PT, R3, R48, PT ;  /* 0x000000300300720c */ /* 0x000fe20003f04070 */
[----:B------:R-:W-:Y:S01]  /*2d50*/  IMAD.HI.U32 R47, R10, R60, RZ ;  /* 0x0000003c0a2f7227 */ /* 0x000fe200078e00ff */
[----:B------:R-:W-:-:S03]  /*2d60*/  LOP3.LUT R59, R4, 0x10, RZ, 0xfc, !PT ;  /* 0x00000010043b7812 */ /* 0x000fc600078efcff */
[----:B------:R-:W-:Y:S01]  /*2d70*/  @!P5 IMAD.IADD R52, R52, 0x1, -R3 ;  /* 0x000000013434d824 */ /* 0x000fe200078e0a03 */
[C---:B------:R-:W-:Y:S01]  /*2d80*/  ISETP.GT.U32.AND P5, PT, R3.reuse, R56, PT ;  /* 0x000000380300720c */ /* 0x040fe20003fa4070 */
[----:B------:R-:W-:Y:S02]  /*2d90*/  IMAD.MOV R47, RZ, RZ, -R47 ;  /* 0x000000ffff2f7224 */ /* 0x000fe400078e0a2f */
[----:B------:R-:W-:Y:S02]  /*2da0*/  IMAD.MOV.U32 R71, RZ, RZ, R52 ;  /* 0x000000ffff477224 */ /* 0x000fe400078e0034 */
[C---:B------:R-:W-:Y:S02]  /*2db0*/  IMAD R60, R3.reuse, R47, R60 ;  /* 0x0000002f033c7224 */ /* 0x040fe400078e023c */
[----:B------:R-:W-:Y:S02]  /*2dc0*/  @!P4 IMAD.MOV R71, RZ, RZ, -R71 ;  /* 0x000000ffff47c224 */ /* 0x000fe400078e0a47 */
[--C-:B------:R-:W-:Y:S01]  /*2dd0*/  @!P2 IMAD.IADD R54, R54, 0x1, -R3.reuse ;  /* 0x000000013636a824 */ /* 0x100fe200078e0a03 */
[----:B------:R-:W-:Y:S01]  /*2de0*/  ISETP.GT.U32.AND P4, PT, R3, R60, PT ;  /* 0x0000003c0300720c */ /* 0x000fe20003f84070 */
[----:B------:R-:W-:Y:S01]  /*2df0*/  @!P0 IMAD.IADD R48, R48, 0x1, -R3 ;  /* 0x0000000130308824 */ /* 0x000fe200078e0a03 */
[----:B------:R-:W-:Y:S01]  /*2e00*/  ISETP.GE.AND P0, PT, R55, RZ, PT ;  /* 0x000000ff3700720c */ /* 0x000fe20003f06270 */
[----:B------:R-:W-:Y:S01]  /*2e10*/  IMAD.HI.U32 R49, R10, R57, RZ ;  /* 0x000000390a317227 */ /* 0x000fe200078e00ff */
[----:B------:R-:W-:-:S02]  /*2e20*/  IABS R55, R59 ;  /* 0x0000003b00377213 */ /* 0x000fc40000000000 */
[----:B------:R-:W-:Y:S01]  /*2e30*/  ISETP.GE.AND P2, PT, R53, RZ, PT ;  /* 0x000000ff3500720c */ /* 0x000fe20003f46270 */
[----:B------:R-:W-:Y:S02]  /*2e40*/  IMAD.MOV.U32 R73, RZ, RZ, R54 ;  /* 0x000000ffff497224 */ /* 0x000fe400078e0036 */
[----:B------:R-:W-:Y:S01]  /*2e50*/  @!P5 IMAD.IADD R56, R56, 0x1, -R3 ;  /* 0x000000013838d824 */ /* 0x000fe200078e0a03 */
[C---:B------:R-:W-:Y:S01]  /*2e60*/  ISETP.GT.U32.AND P5, PT, R3.reuse, R58, PT ;  /* 0x0000003a0300720c */ /* 0x040fe20003fa4070 */
[----:B------:R-:W-:Y:S02]  /*2e70*/  IMAD.MOV.U32 R69, RZ, RZ, R48 ;  /* 0x000000ffff457224 */ /* 0x000fe400078e0030 */
[----:B------:R-:W-:Y:S01]  /*2e80*/  IMAD.MOV R54, RZ, RZ, -R49 ;  /* 0x000000ffff367224 */ /* 0x000fe200078e0a31 */
[----:B------:R-:W-:Y:S01]  /*2e90*/  IABS R49, R88 ;  /* 0x0000005800317213 */ /* 0x000fe20000000000 */
[----:B------:R-:W-:Y:S01]  /*2ea0*/  @!P3 IMAD.MOV R69, RZ, RZ, -R69 ;  /* 0x000000ffff45b224 */ /* 0x000fe200078e0a45 */
[C---:B------:R-:W-:Y:S01]  /*2eb0*/  ISETP.GT.U32.AND P3, PT, R3.reuse, R56, PT ;  /* 0x000000380300720c */ /* 0x040fe20003f64070 */
[----:B------:R-:W-:-:S02]  /*2ec0*/  IMAD R54, R3, R54, R57 ;  /* 0x0000003603367224 */ /* 0x000fc400078e0239 */
[----:B------:R-:W-:Y:S02]  /*2ed0*/  @!P4 IMAD.IADD R60, R60, 0x1, -R3 ;  /* 0x000000013c3cc824 */ /* 0x000fe400078e0a03 */
[----:B------:R-:W-:Y:S01]  /*2ee0*/  IMAD.HI.U32 R47, R10, R55, RZ ;  /* 0x000000370a2f7227 */ /* 0x000fe200078e00ff */
[----:B------:R-:W-:-:S03]  /*2ef0*/  ISETP.GT.U32.AND P4, PT, R3, R54, PT ;  /* 0x000000360300720c */ /* 0x000fc60003f84070 */
[----:B------:R-:W-:Y:S02]  /*2f00*/  IMAD.MOV R52, RZ, RZ, -R47 ;  /* 0x000000ffff347224 */ /* 0x000fe400078e0a2f */
[----:B------:R-:W-:Y:S01]  /*2f10*/  IMAD.HI.U32 R48, R10, R62, RZ ;  /* 0x0000003e0a307227 */ /* 0x000fe200078e00ff */
[----:B------:R-:W0:Y:S03]  /*2f20*/  I2F.RP R47, R63 ;  /* 0x0000003f002f7306 */ /* 0x000e260000209400 */
[C---:B------:R-:W-:Y:S01]  /*2f30*/  IMAD R52, R3.reuse, R52, R55 ;  /* 0x0000003403347224 */ /* 0x040fe200078e0237 */
[----:B------:R-:W-:Y:S01]  /*2f40*/  LOP3.LUT R55, R4, 0xc, RZ, 0xfc, !PT ;  /* 0x0000000c04377812 */ /* 0x000fe200078efcff */
[--C-:B------:R-:W-:Y:S02]  /*2f50*/  @!P3 IMAD.IADD R56, R56, 0x1, -R3.reuse ;  /* 0x000000013838b824 */ /* 0x100fe400078e0a03 */
[--C-:B------:R-:W-:Y:S01]  /*2f60*/  @!P4 IMAD.IADD R54, R54, 0x1, -R3.reuse ;  /* 0x000000013636c824 */ /* 0x100fe200078e0a03 */
[C---:B------:R-:W-:Y:S01]  /*2f70*/  ISETP.GT.U32.AND P3, PT, R3.reuse, R52, PT ;  /* 0x000000340300720c */ /* 0x040fe20003f64070 */
[----:B------:R-:W-:Y:S01]  /*2f80*/  IMAD.MOV.U32 R75, RZ, RZ, R56 ;  /* 0x000000ffff4b7224 */ /* 0x000fe200078e0038 */
[----:B------:R-:W-:Y:S01]  /*2f90*/  IABS R56, R55 ;  /* 0x0000003700387213 */ /* 0x000fe20000000000 */
[----:B------:R-:W-:Y:S01]  /*2fa0*/  IMAD.MOV R48, RZ, RZ, -R48 ;  /* 0x000000ffff307224 */ /* 0x000fe200078e0a30 */
[----:B------:R-:W-:Y:S01]  /*2fb0*/  ISETP.GT.U32.AND P4, PT, R3, R54, PT ;  /* 0x000000360300720c */ /* 0x000fe20003f84070 */
[----:B------:R-:W-:-:S02]  /*2fc0*/  @!P5 IMAD.IADD R58, R58, 0x1, -R3 ;  /* 0x000000013a3ad824 */ /* 0x000fc400078e0a03 */
[C---:B------:R-:W-:Y:S01]  /*2fd0*/  IMAD R62, R3.reuse, R48, R62 ;  /* 0x00000030033e7224 */ /* 0x040fe200078e023e */
[----:B0-----:R-:W0:Y:S01]  /*2fe0*/  MUFU.RCP R47, R47 ;  /* 0x0000002f002f7308 */ /* 0x001e220000001000 */
[----:B------:R-:W-:Y:S01]  /*2ff0*/  IMAD.HI.U32 R48, R10, R56, RZ ;  /* 0x000000380a307227 */ /* 0x000fe200078e00ff */
[----:B------:R-:W-:-:S03]  /*3000*/  ISETP.GT.U32.AND P5, PT, R3, R58, PT ;  /* 0x0000003a0300720c */ /* 0x000fc60003fa4070 */
[----:B------:R-:W-:Y:S02]  /*3010*/  IMAD.MOV R48, RZ, RZ, -R48 ;  /* 0x000000ffff307224 */ /* 0x000fe400078e0a30 */
[--C-:B------:R-:W-:Y:S02]  /*3020*/  @!P3 IMAD.IADD R52, R52, 0x1, -R3.reuse ;  /* 0x000000013434b824 */ /* 0x100fe400078e0a03 */
[C---:B------:R-:W-:Y:S02]  /*3030*/  IMAD R56, R3.reuse, R48, R56 ;  /* 0x0000003003387224 */ /* 0x040fe400078e0238 */
[----:B------:R-:W-:Y:S01]  /*3040*/  @!P4 IMAD.IADD R54, R54, 0x1, -R3 ;  /* 0x000000013636c824 */ /* 0x000fe200078e0a03 */
[C---:B------:R-:W-:Y:S01]  /*3050*/  ISETP.GT.U32.AND P3, PT, R3.reuse, R52, PT ;  /* 0x000000340300720c */ /* 0x040fe20003f64070 */
[----:B------:R-:W-:Y:S01]  /*3060*/  IMAD.HI.U32 R53, R10, R64, RZ ;  /* 0x000000400a357227 */ /* 0x000fe200078e00ff */
[----:B------:R-:W-:-:S03]  /*3070*/  ISETP.GT.U32.AND P4, PT, R3, R56, PT ;  /* 0x000000380300720c */ /* 0x000fc60003f84070 */
[----:B------:R-:W-:Y:S01]  /*3080*/  @!P5 IMAD.IADD R58, R58, 0x1, -R3 ;  /* 0x000000013a3ad824 */ /* 0x000fe200078e0a03 */
[----:B------:R-:W-:Y:S01]  /*3090*/  ISETP.GE.AND P5, PT, R61, RZ, PT ;  /* 0x000000ff3d00720c */ /* 0x000fe20003fa6270 */
[----:B------:R-:W-:Y:S02]  /*30a0*/  IMAD.MOV R53, RZ, RZ, -R53 ;  /* 0x000000ffff357224 */ /* 0x000fe400078e0a35 */
[----:B------:R-:W-:Y:S02]  /*30b0*/  IMAD.MOV.U32 R77, RZ, RZ, R58 ;  /* 0x000000ffff4d7224 */ /* 0x000fe400078e003a */
[----:B------:R-:W-:Y:S02]  /*30c0*/  IMAD.MOV.U32 R58, RZ, RZ, R49 ;  /* 0x000000ffff3a7224 */ /* 0x000fe400078e0031 */
[----:B------:R-:W-:Y:S01]  /*30d0*/  @!P0 IMAD.MOV R77, RZ, RZ, -R77 ;  /* 0x000000ffff4d8224 */ /* 0x000fe200078e0a4d */
[----:B------:R-:W-:Y:S01]  /*30e0*/  ISETP.GT.U32.AND P0, PT, R3, R62, PT ;  /* 0x0000003e0300720c */ /* 0x000fe20003f04070 */
[----:B------:R-:W-:-:S04]  /*30f0*/  IMAD.HI.U32 R48, R10, R58, RZ ;  /* 0x0000003a0a307227 */ /* 0x000fc800078e00ff */
[----:B------:R-:W-:Y:S02]  /*3100*/  @!P4 IMAD.IADD R56, R56, 0x1, -R3 ;  /* 0x000000013838c824 */ /* 0x000fe400078e0a03 */
[----:B------:R-:W-:Y:S02]  /*3110*/  IMAD.MOV R48, RZ, RZ, -R48 ;  /* 0x000000ffff307224 */ /* 0x000fe400078e0a30 */
[C---:B------:R-:W-:Y:S01]  /*3120*/  IMAD R64, R3.reuse, R53, R64 ;  /* 0x0000003503407224 */ /* 0x040fe200078e0240 */
[C---:B------:R-:W-:Y:S01]  /*3130*/  ISETP.GT.U32.AND P4, PT, R3.reuse, R56, PT ;  /* 0x000000380300720c */ /* 0x040fe20003f84070 */
[----:B------:R-:W-:Y:S02]  /*3140*/  IMAD R58, R3, R48, R58 ;  /* 0x00000030033a7224 */ /* 0x000fe400078e023a */
[----:B------:R-:W-:-:S04]  /*3150*/  IMAD.HI.U32 R48, R10, R66, RZ ;  /* 0x000000420a307227 */ /* 0x000fc800078e00ff */
[----:B------:R-:W-:Y:S02]  /*3160*/  IMAD.MOV R49, RZ, RZ, -R48 ;  /* 0x000000ffff317224 */ /* 0x000fe400078e0a30 */
[--C-:B------:R-:W-:Y:S02]  /*3170*/  @!P0 IMAD.IADD R62, R62, 0x1, -R3.reuse ;  /* 0x000000013e3e8824 */ /* 0x100fe400078e0a03 */
[C---:B------:R-:W-:Y:S02]  /*3180*/  IMAD R66, R3.reuse, R49, R66 ;  /* 0x0000003103427224 */ /* 0x040fe400078e0242 */
[----:B------:R-:W-:Y:S01]  /*3190*/  @!P4 IMAD.IADD R56, R56, 0x1, -R3 ;  /* 0x000000013838c824 */ /* 0x000fe200078e0a03 */
[C---:B------:R-:W-:Y:S01]  /*31a0*/  ISETP.GT.U32.AND P0, PT, R3.reuse, R62, PT ;  /* 0x0000003e0300720c */ /* 0x040fe20003f04070 */
[----:B------:R-:W-:Y:S01]  /*31b0*/  IMAD.HI.U32 R48, R10, R68, RZ ;  /* 0x000000440a307227 */ /* 0x000fe200078e00ff */
[----:B------:R-:W-:-:S03]  /*31c0*/  ISETP.GT.U32.AND P4, PT, R3, R66, PT ;  /* 0x000000420300720c */ /* 0x000fc60003f84070 */
[----:B------:R-:W-:Y:S02]  /*31d0*/  IMAD.MOV R48, RZ, RZ, -R48 ;  /* 0x000000ffff307224 */ /* 0x000fe400078e0a30 */
[----:B------:R-:W-:-:S04]  /*31e0*/  IMAD.HI.U32 R53, R10, R70, RZ ;  /* 0x000000460a357227 */ /* 0x000fc800078e00ff */
[C---:B------:R-:W-:Y:S02]  /*31f0*/  IMAD R68, R3.reuse, R48, R68 ;  /* 0x0000003003447224 */ /* 0x040fe400078e0244 */
[--C-:B------:R-:W-:Y:S01]  /*3200*/  @!P3 IMAD.IADD R52, R52, 0x1, -R3.reuse ;  /* 0x000000013434b824 */ /* 0x100fe200078e0a03 */
[C---:B------:R-:W-:Y:S01]  /*3210*/  ISETP.GT.U32.AND P3, PT, R3.reuse, R64, PT ;  /* 0x000000400300720c */ /* 0x040fe20003f64070 */
[----:B------:R-:W-:Y:S01]  /*3220*/  @!P4 IMAD.IADD R66, R66, 0x1, -R3 ;  /* 0x000000014242c824 */ /* 0x000fe200078e0a03 */
[C---:B------:R-:W-:Y:S01]  /*3230*/  ISETP.GT.U32.AND P4, PT, R3.reuse, R68, PT ;  /* 0x000000440300720c */ /* 0x040fe20003f84070 */
[----:B------:R-:W-:Y:S02]  /*3240*/  IMAD.MOV R53, RZ, RZ, -R53 ;  /* 0x000000ffff357224 */ /* 0x000fe400078e0a35 */
[----:B------:R-:W-:Y:S01]  /*3250*/  @!P0 IMAD.IADD R62, R62, 0x1, -R3 ;  /* 0x000000013e3e8824 */ /* 0x000fe200078e0a03 */
[C---:B------:R-:W-:Y:S01]  /*3260*/  ISETP.GT.U32.AND P0, PT, R3.reuse, R58, PT ;  /* 0x0000003a0300720c */ /* 0x040fe20003f04070 */
[----:B------:R-:W-:Y:S01]  /*3270*/  IMAD R70, R3, R53, R70 ;  /* 0x0000003503467224 */ /* 0x000fe200078e0246 */
[----:B------:R-:W-:Y:S01]  /*3280*/  LOP3.LUT R53, R4, 0x7, RZ, 0xfc, !PT ;  /* 0x0000000704357812 */ /* 0x000fe200078efcff */
[----:B0-----:R-:W-:-:S02]  /*3290*/  VIADD R47, R47, 0xffffffe ;  /* 0x0ffffffe2f2f7836 */ /* 0x001fc40000000000 */
[----:B------:R-:W-:Y:S01]  /*32a0*/  @!P1 IMAD.MOV R75, RZ, RZ, -R75 ;  /* 0x000000ffff4b9224 */ /* 0x000fe200078e0a4b */
[----:B------:R-:W-:Y:S01]  /*32b0*/  IABS R72, R53 ;  /* 0x0000003500487213 */ /* 0x000fe20000000000 */
[----:B------:R0:W3:Y:S01]  /*32c0*/  F2I.FTZ.U32.TRUNC.NTZ R49, R47 ;  /* 0x0000002f00317305 */ /* 0x0000e2000021f000 */
[--C-:B------:R-:W-:Y:S01]  /*32d0*/  @!P3 IMAD.IADD R64, R64, 0x1, -R3.reuse ;  /* 0x000000014040b824 */ /* 0x100fe200078e0a03 */
[C---:B------:R-:W-:Y:S01]  /*32e0*/  ISETP.GT.U32.AND P1, PT, R3.reuse, R60, PT ;  /* 0x0000003c0300720c */ /* 0x040fe20003f24070 */
[--C-:B------:R-:W-:Y:S01]  /*32f0*/  @!P4 IMAD.IADD R68, R68, 0x1, -R3.reuse ;  /* 0x000000014444c824 */ /* 0x100fe200078e0a03 */
[C---:B------:R-:W-:Y:S01]  /*3300*/  ISETP.GT.U32.AND P4, PT, R3.reuse, R70, PT ;  /* 0x000000460300720c */ /* 0x040fe20003f84070 */
[----:B------:R-:W-:Y:S01]  /*3310*/  IMAD.MOV.U32 R48, RZ, RZ, RZ ;  /* 0x000000ffff307224 */ /* 0x000fe200078e00ff */
[----:B------:R-:W-:Y:S01]  /*3320*/  ISETP.GT.U32.AND P3, PT, R3, R64, PT ;  /* 0x000000400300720c */ /* 0x000fe20003f64070 */
[----:B------:R-:W-:Y:S01]  /*3330*/  @!P0 IMAD.IADD R58, R58, 0x1, -R3 ;  /* 0x000000013a3a8824 */ /* 0x000fe200078e0a03 */
[----:B------:R-:W-:Y:S01]  /*3340*/  ISETP.GE.AND P0, PT, R55, RZ, PT ;  /* 0x000000ff3700720c */ /* 0x000fe20003f06270 */
[----:B0-----:R-:W-:Y:S01]  /*3350*/  IMAD.HI.U32 R47, R10, R72, RZ ;  /* 0x000000480a2f7227 */ /* 0x001fe200078e00ff */
[----:B------:R-:W-:-:S03]  /*3360*/  LOP3.LUT R55, R4, 0x6, RZ, 0xfc, !PT ;  /* 0x0000000604377812 */ /* 0x000fc600078efcff */
[----:B------:R-:W-:Y:S01]  /*3370*/  IMAD.MOV R47, RZ, RZ, -R47 ;  /* 0x000000ffff2f7224 */ /* 0x000fe200078e0a2f */
[----:B------:R-:W-:Y:S01]  /*3380*/  IABS R74, R55 ;  /* 0x00000037004a7213 */ /* 0x000fe20000000000 */
[----:B---3--:R-:W-:Y:S02]  /*3390*/  IMAD.MOV R80, RZ, RZ, -R49 ;  /* 0x000000ffff507224 */ /* 0x008fe400078e0a31 */
[C---:B------:R-:W-:Y:S02]  /*33a0*/  IMAD R72, R3.reuse, R47, R72 ;  /* 0x0000002f03487224 */ /* 0x040fe400078e0248 */
[--C-:B------:R-:W-:Y:S02]  /*33b0*/  @!P4 IMAD.IADD R70, R70, 0x1, -R3.reuse ;  /* 0x000000014646c824 */ /* 0x100fe400078e0a03 */
[----:B------:R-:W-:Y:S01]  /*33c0*/  @!P1 IMAD.IADD R60, R60, 0x1, -R3 ;  /* 0x000000013c3c9824 */ /* 0x000fe200078e0a03 */
[----:B------:R-:W-:Y:S01]  /*33d0*/  ISETP.GT.U32.AND P4, PT, R3, R72, PT ;  /* 0x000000480300720c */ /* 0x000fe20003f84070 */
[----:B------:R-:W-:Y:S01]  /*33e0*/  IMAD.HI.U32 R57, R10, R74, RZ ;  /* 0x0000004a0a397227 */ /* 0x000fe200078e00ff */
[----:B------:R-:W-:-:S03]  /*33f0*/  ISETP.GE.AND P1, PT, R65, RZ, PT ;  /* 0x000000ff4100720c */ /* 0x000fc60003f26270 */
[----:B------:R-:W-:Y:S02]  /*3400*/  IMAD R65, R80, R63, RZ ;  /* 0x0000003f50417224 */ /* 0x000fe400078e02ff */
[----:B------:R-:W-:Y:S01]  /*3410*/  @!P3 IMAD.IADD R64, R64, 0x1, -R3 ;  /* 0x000000014040b824 */ /* 0x000fe200078e0a03 */
[----:B------:R-:W-:Y:S01]  /*3420*/  ISETP.GE.AND P3, PT, R67, RZ, PT ;  /* 0x000000ff4300720c */ /* 0x000fe20003f66270 */
[----:B------:R-:W-:Y:S01]  /*3430*/  IMAD.MOV R57, RZ, RZ, -R57 ;  /* 0x000000ffff397224 */ /* 0x000fe200078e0a39 */
[C---:B------:R-:W-:Y:S01]  /*3440*/  LOP3.LUT R67, R4.reuse, 0x5, RZ, 0xfc, !PT ;  /* 0x0000000504437812 */ /* 0x040fe200078efcff */
[----:B------:R-:W-:Y:S01]  /*3450*/  IMAD.HI.U32 R48, R49, R65, R48 ;  /* 0x0000004131307227 */ /* 0x000fe200078e0030 */
[----:B------:R-:W-:Y:S02]  /*3460*/  LOP3.LUT R65, R4, 0x3, RZ, 0xfc, !PT ;  /* 0x0000000304417812 */ /* 0x000fe400078efcff */
[----:B------:R-:W-:Y:S01]  /*3470*/  IABS R76, R67 ;  /* 0x00000043004c7213 */ /* 0x000fe20000000000 */
[----:B------:R-:W-:Y:S01]  /*3480*/  IMAD.HI.U32 R49, R10, R82, RZ ;  /* 0x000000520a317227 */ /* 0x000fe200078e00ff */
[----:B------:R-:W-:-:S03]  /*3490*/  IABS R80, R65 ;  /* 0x0000004100507213 */ /* 0x000fc60000000000 */
[----:B------:R-:W-:Y:S02]  /*34a0*/  IMAD R74, R3, R57, R74 ;  /* 0x00000039034a7224 */ /* 0x000fe400078e024a */
[----:B------:R-:W-:Y:S02]  /*34b0*/  IMAD.MOV R49, RZ, RZ, -R49 ;  /* 0x000000ffff317224 */ /* 0x000fe400078e0a31 */
[----:B------:R-:W-:Y:S01]  /*34c0*/  @!P6 IMAD.MOV R73, RZ, RZ, -R73 ;  /* 0x000000ffff49e224 */ /* 0x000fe200078e0a49 */
[----:B------:R-:W-:Y:S01]  /*34d0*/  ISETP.GE.AND P6, PT, R59, RZ, PT ;  /* 0x000000ff3b00720c */ /* 0x000fe20003fc6270 */
[----:B------:R-:W-:Y:S01]  /*34e0*/  @!P4 IMAD.IADD R72, R72, 0x1, -R3 ;  /* 0x000000014848c824 */ /* 0x000fe200078e0a03 */
[----:B------:R-:W-:Y:S01]  /*34f0*/  ISETP.GT.U32.AND P4, PT, R3, R74, PT ;  /* 0x0000004a0300720c */ /* 0x000fe20003f84070 */
[----:B------:R-:W-:-:S04]  /*3500*/  IMAD.HI.U32 R59, R10, R76, RZ ;  /* 0x0000004c0a3b7227 */ /* 0x000fc800078e00ff */
[C---:B------:R-:W-:Y:S02]  /*3510*/  IMAD R82, R3.reuse, R49, R82 ;  /* 0x0000003103527224 */ /* 0x040fe400078e0252 */
[----:B------:R-:W-:Y:S02]  /*3520*/  IMAD.MOV.U32 R49, RZ, RZ, R60 ;  /* 0x000000ffff317224 */ /* 0x000fe400078e003c */
[----:B------:R-:W-:Y:S02]  /*3530*/  IMAD.MOV R59, RZ, RZ, -R59 ;  /* 0x000000ffff3b7224 */ /* 0x000fe400078e0a3b */
[----:B------:R-:W-:Y:S01]  /*3540*/  @!P2 IMAD.MOV R49, RZ, RZ, -R49 ;  /* 0x000000ffff31a224 */ /* 0x000fe200078e0a31 */
[----:B------:R-:W-:Y:S01]  /*3550*/  ISETP.GT.U32.AND P2, PT, R3, R58, PT ;  /* 0x0000003a0300720c */ /* 0x000fe20003f44070 */
[----:B------:R-:W-:-:S04]  /*3560*/  IMAD.HI.U32 R61, R10, R78, RZ ;  /* 0x0000004e0a3d7227 */ /* 0x000fc800078e00ff */
[C---:B------:R-:W-:Y:S02]  /*3570*/  IMAD R76, R3.reuse, R59, R76 ;  /* 0x0000003b034c7224 */ /* 0x040fe400078e024c */
[----:B------:R-:W-:Y:S02]  /*3580*/  IMAD.MOV.U32 R87, RZ, RZ, R56 ;  /* 0x000000ffff577224 */ /* 0x000fe400078e0038 */
[----:B------:R-:W-:Y:S02]  /*3590*/  IMAD.MOV.U32 R81, RZ, RZ, R54 ;  /* 0x000000ffff517224 */ /* 0x000fe400078e0036 */
[----:B------:R-:W-:Y:S02]  /*35a0*/  IMAD.MOV.U32 R83, RZ, RZ, R62 ;  /* 0x000000ffff537224 */ /* 0x000fe400078e003e */
[----:B------:R-:W-:Y:S02]  /*35b0*/  IMAD.MOV R61, RZ, RZ, -R61 ;  /* 0x000000ffff3d7224 */ /* 0x000fe400078e0a3d */
[----:B------:R-:W-:Y:S01]  /*35c0*/  @!P4 IMAD.IADD R74, R74, 0x1, -R3 ;  /* 0x000000014a4ac824 */ /* 0x000fe200078e0a03 */
[C---:B------:R-:W-:Y:S01]  /*35d0*/  ISETP.GT.U32.AND P4, PT, R3.reuse, R66, PT ;  /* 0x000000420300720c */ /* 0x040fe20003f84070 */
[----:B------:R-:W-:Y:S01]  /*35e0*/  @!P0 IMAD.MOV R87, RZ, RZ, -R87 ;  /* 0x000000ffff578224 */ /* 0x000fe200078e0a57 */
[C---:B------:R-:W-:Y:S01]  /*35f0*/  ISETP.GT.U32.AND P0, PT, R3.reuse, R76, PT ;  /* 0x0000004c0300720c */ /* 0x040fe20003f04070 */
[----:B------:R-:W-:Y:S01]  /*3600*/  @!P5 IMAD.MOV R81, RZ, RZ, -R81 ;  /* 0x000000ffff51d224 */ /* 0x000fe200078e0a51 */
[----:B------:R-:W-:Y:S01]  /*3610*/  ISETP.GT.U32.AND P5, PT, R3, R68, PT ;  /* 0x000000440300720c */ /* 0x000fe20003fa4070 */
[----:B------:R-:W-:-:S04]  /*3620*/  IMAD.HI.U32 R47, R10, R80, RZ ;  /* 0x000000500a2f7227 */ /* 0x000fc800078e00ff */
[----:B------:R-:W-:Y:S01]  /*3630*/  @!P1 IMAD.MOV R83, RZ, RZ, -R83 ;  /* 0x000000ffff539224 */ /* 0x000fe200078e0a53 */
[C---:B------:R-:W-:Y:S01]  /*3640*/  ISETP.GT.U32.AND P1, PT, R3.reuse, R70, PT ;  /* 0x000000460300720c */ /* 0x040fe20003f24070 */
[----:B------:R-:W-:Y:S01]  /*3650*/  IMAD R78, R3, R61, R78 ;  /* 0x0000003d034e7224 */ /* 0x000fe200078e024e */
[----:B------:R-:W-:Y:S01]  /*3660*/  IABS R61, R96 ;  /* 0x00000060003d7213 */ /* 0x000fe20000000000 */
[----:B------:R-:W-:-:S04]  /*3670*/  IMAD.HI.U32 R57, R10, R84, RZ ;  /* 0x000000540a397227 */ /* 0x000fc800078e00ff */
[----:B------:R-:W-:Y:S02]  /*3680*/  IMAD.MOV R59, RZ, RZ, -R47 ;  /* 0x000000ffff3b7224 */ /* 0x000fe400078e0a2f */
[----:B------:R-:W-:Y:S02]  /*3690*/  IMAD.MOV.U32 R79, RZ, RZ, R52 ;  /* 0x000000ffff4f7224 */ /* 0x000fe400078e0034 */
[----:B------:R-:W-:Y:S01]  /*36a0*/  @!P2 IMAD.IADD R58, R58, 0x1, -R3 ;  /* 0x000000013a3aa824 */ /* 0x000fe200078e0a03 */
[C---:B------:R-:W-:Y:S01]  /*36b0*/  ISETP.GT.U32.AND P2, PT, R3.reuse, R78, PT ;  /* 0x0000004e0300720c */ /* 0x040fe20003f44070 */
[----:B------:R-:W-:Y:S02]  /*36c0*/  IMAD.MOV R57, RZ, RZ, -R57 ;  /* 0x000000ffff397224 */ /* 0x000fe400078e0a39 */
[C---:B------:R-:W-:Y:S02]  /*36d0*/  IMAD R80, R3.reuse, R59, R80 ;  /* 0x0000003b03507224 */ /* 0x040fe400078e0250 */
[----:B------:R-:W-:Y:S01]  /*36e0*/  @!P6 IMAD.MOV R79, RZ, RZ, -R79 ;  /* 0x000000ffff4fe224 */ /* 0x000fe200078e0a4f */
[----:B------:R-:W-:Y:S01]  /*36f0*/  ISETP.GT.U32.AND P6, PT, R3, R72, PT ;  /* 0x000000480300720c */ /* 0x000fe20003fc4070 */
[----:B------:R-:W-:-:S04]  /*3700*/  IMAD.HI.U32 R10, R10, R86, RZ ;  /* 0x000000560a0a7227 */ /* 0x000fc800078e00ff */
[C---:B------:R-:W-:Y:S02]  /*3710*/  IMAD R84, R3.reuse, R57, R84 ;  /* 0x0000003903547224 */ /* 0x040fe400078e0254 */
[----:B------:R-:W-:Y:S02]  /*3720*/  IMAD.MOV.U32 R85, RZ, RZ, R64 ;  /* 0x000000ffff557224 */ /* 0x000fe400078e0040 */
[--C-:B------:R-:W-:Y:S01]  /*3730*/  @!P4 IMAD.IADD R66, R66, 0x1, -R3.reuse ;  /* 0x000000014242c824 */ /* 0x100fe200078e0a03 */
[C---:B------:R-:W-:Y:S01]  /*3740*/  ISETP.GT.U32.AND P4, PT, R3.reuse, R80, PT ;  /* 0x000000500300720c */ /* 0x040fe20003f84070 */
[----:B------:R-:W-:Y:S01]  /*3750*/  @!P0 IMAD.IADD R76, R76, 0x1, -R3 ;  /* 0x000000014c4c8824 */ /* 0x000fe200078e0a03 */
[----:B------:R-:W-:Y:S01]  /*3760*/  ISETP.GE.AND P0, PT, R88, RZ, PT ;  /* 0x000000ff5800720c */ /* 0x000fe20003f06270 */
[----:B------:R-:W-:Y:S02]  /*3770*/  IMAD.MOV.U32 R47, RZ, RZ, R61 ;  /* 0x000000ffff2f7224 */ /* 0x000fe400078e003d */
[----:B------:R-:W-:Y:S01]  /*3780*/  @!P5 IMAD.IADD R68, R68, 0x1, -R3 ;  /* 0x000000014444d824 */ /* 0x000fe200078e0a03 */
[----:B------:R-:W-:Y:S01]  /*3790*/  ISETP.GT.U32.AND P5, PT, R3, R82, PT ;  /* 0x000000520300720c */ /* 0x000fe20003fa4070 */
[----:B------:R-:W-:-:S02]  /*37a0*/  IMAD.MOV R10, RZ, RZ, -R10 ;  /* 0x000000ffff0a7224 */ /* 0x000fc400078e0a0a */
[----:B------:R-:W-:Y:S01]  /*37b0*/  @!P3 IMAD.MOV R85, RZ, RZ, -R85 ;  /* 0x000000ffff55b224 */ /* 0x000fe200078e0a55 */
[C---:B------:R-:W-:Y:S01]  /*37c0*/  ISETP.GT.U32.AND P3, PT, R3.reuse, R74, PT ;  /* 0x0000004a0300720c */ /* 0x040fe20003f64070 */
[----:B------:R-:W-:Y:S01]  /*37d0*/  @!P1 IMAD.IADD R70, R70, 0x1, -R3 ;  /* 0x0000000146469824 */ /* 0x000fe200078e0a03 */
[----:B------:R-:W-:Y:S01]  /*37e0*/  ISETP.GT.U32.AND P1, PT, R3, R84, PT ;  /* 0x000000540300720c */ /* 0x000fe20003f24070 */
[----:B------:R-:W-:-:S04]  /*37f0*/  IMAD.HI.U32 R48, R48, R47, RZ ;  /* 0x0000002f30307227 */ /* 0x000fc800078e00ff */
[----:B------:R-:W-:Y:S02]  /*3800*/  IMAD R86, R3, R10, R86 ;  /* 0x0000000a03567224 */ /* 0x000fe400078e0256 */
[--C-:B------:R-:W-:Y:S01]  /*3810*/  @!P2 IMAD.IADD R78, R78, 0x1, -R3.reuse ;  /* 0x000000014e4ea824 */ /* 0x100fe200078e0a03 */
[----:B------:R-:W-:Y:S01]  /*3820*/  ISETP.GE.AND P2, PT, R89, RZ, PT ;  /* 0x000000ff5900720c */ /* 0x000fe20003f46270 */
[----:B------:R-:W-:Y:S02]  /*3830*/  IMAD.MOV R48, RZ, RZ, -R48 ;  /* 0x000000ffff307224 */ /* 0x000fe400078e0a30 */
[----:B------:R-:W-:Y:S02]  /*3840*/  IMAD.MOV.U32 R89, RZ, RZ, R58 ;  /* 0x000000ffff597224 */ /* 0x000fe400078e003a */
[----:B------:R-:W-:Y:S01]  /*3850*/  @!P6 IMAD.IADD R72, R72, 0x1, -R3 ;  /* 0x000000014848e824 */ /* 0x000fe200078e0a03 */
[----:B------:R-:W-:Y:S01]  /*3860*/  ISETP.GT.U32.AND P6, PT, R3, R86, PT ;  /* 0x000000560300720c */ /* 0x000fe20003fc4070 */
[----:B------:R-:W-:-:S02]  /*3870*/  IMAD R10, R63, R48, R47 ;  /* 0x000000303f0a7224 */ /* 0x000fc400078e022f */
[----:B------:R-:W-:Y:S01]  /*3880*/  @!P4 IMAD.IADD R80, R80, 0x1, -R3 ;  /* 0x000000015050c824 */ /* 0x000fe200078e0a03 */
[----:B------:R-:W-:Y:S01]  /*3890*/  ISETP.GE.AND P4, PT, R90, RZ, PT ;  /* 0x000000ff5a00720c */ /* 0x000fe20003f86270 */
[----:B------:R-:W-:Y:S01]  /*38a0*/  @!P0 IMAD.MOV R89, RZ, RZ, -R89 ;  /* 0x000000ffff598224 */ /* 0x000fe200078e0a59 */
[----:B------:R-:W-:Y:S01]  /*38b0*/  ISETP.GT.U32.AND P0, PT, R3, R76, PT ;  /* 0x0000004c0300720c */ /* 0x000fe20003f04070 */
[--C-:B------:R-:W-:Y:S01]  /*38c0*/  @!P5 IMAD.IADD R82, R82, 0x1, -R3.reuse ;  /* 0x000000015252d824 */ /* 0x100fe200078e0a03 */
[----:B------:R-:W-:Y:S01]  /*38d0*/  ISETP.GE.AND P5, PT, R91, RZ, PT ;  /* 0x000000ff5b00720c */ /* 0x000fe20003fa6270 */
[--C-:B------:R-:W-:Y:S01]  /*38e0*/  @!P3 IMAD.IADD R74, R74, 0x1, -R3.reuse ;  /* 0x000000014a4ab824 */ /* 0x100fe200078e0a03 */
[----:B------:R-:W-:Y:S01]  /*38f0*/  ISETP.GT.U32.AND P3, PT, R63, R10, PT ;  /* 0x0000000a3f00720c */ /* 0x000fe20003f64070 */
[----:B------:R-:W-:Y:S01]  /*3900*/  @!P1 IMAD.IADD R84, R84, 0x1, -R3 ;  /* 0x0000000154549824 */ /* 0x000fe200078e0a03 */
[----:B------:R-:W-:Y:S01]  /*3910*/  ISETP.GE.AND P1, PT, R53, RZ, PT ;  /* 0x000000ff3500720c */ /* 0x000fe20003f26270 */
[----:B------:R-:W-:-:S02]  /*3920*/  IMAD.MOV.U32 R91, RZ, RZ, R66 ;  /* 0x000000ffff5b7224 */ /* 0x000fc400078e0042 */
[----:B------:R-:W-:Y:S02]  /*3930*/  IMAD.MOV.U32 R93, RZ, RZ, R68 ;  /* 0x000000ffff5d7224 */ /* 0x000fe400078e0044 */
[----:B------:R-:W-:Y:S01]  /*3940*/  @!P6 IMAD.IADD R86, R86, 0x1, -R3 ;  /* 0x000000015656e824 */ /* 0x000fe200078e0a03 */
[----:B------:R-:W-:Y:S01]  /*3950*/  ISETP.GE.AND P6, PT, R55, RZ, PT ;  /* 0x000000ff3700720c */ /* 0x000fe20003fc6270 */
[----:B------:R-:W-:Y:S01]  /*3960*/  @!P2 IMAD.MOV R91, RZ, RZ, -R91 ;  /* 0x000000ffff5ba224 */ /* 0x000fe200078e0a5b */
[C---:B------:R-:W-:Y:S01]  /*3970*/  ISETP.GT.U32.AND P2, PT, R3.reuse, R78, PT ;  /* 0x0000004e0300720c */ /* 0x040fe20003f44070 */
[----:B------:R-:W-:Y:S01]  /*3980*/  @!P4 IMAD.MOV R93, RZ, RZ, -R93 ;  /* 0x000000ffff5dc224 */ /* 0x000fe200078e0a5d */
[----:B------:R-:W-:Y:S01]  /*3990*/  ISETP.GT.U32.AND P4, PT, R3, R82, PT ;  /* 0x000000520300720c */ /* 0x000fe20003f84070 */
[----:B------:R-:W-:Y:S01]  /*39a0*/  @!P0 IMAD.IADD R76, R76, 0x1, -R3 ;  /* 0x000000014c4c8824 */ /* 0x000fe200078e0a03 */
[----:B------:R-:W-:Y:S01]  /*39b0*/  ISETP.GE.AND P0, PT, R67, RZ, PT ;  /* 0x000000ff4300720c */ /* 0x000fe20003f06270 */
[----:B------:R-:W-:Y:S01]  /*39c0*/  @!P5 IMAD.MOV R70, RZ, RZ, -R70 ;  /* 0x000000ffff46d224 */ /* 0x000fe200078e0a46 */
[C---:B------:R-:W-:Y:S01]  /*39d0*/  ISETP.GT.U32.AND P5, PT, R3.reuse, R86, PT ;  /* 0x000000560300720c */ /* 0x040fe20003fa4070 */
[----:B------:R-:W-:Y:S01]  /*39e0*/  @!P3 IMAD.IADD R10, R10, 0x1, -R63 ;  /* 0x000000010a0ab824 */ /* 0x000fe200078e0a3f */
[C---:B------:R-:W-:Y:S01]  /*39f0*/  ISETP.GT.U32.AND P3, PT, R3.reuse, R80, PT ;  /* 0x000000500300720c */ /* 0x040fe20003f64070 */
[----:B------:R-:W-:Y:S01]  /*3a00*/  @!P1 IMAD.MOV R72, RZ, RZ, -R72 ;  /* 0x000000ffff489224 */ /* 0x000fe200078e0a48 */
[----:B------:R-:W-:Y:S01]  /*3a10*/  ISETP.GT.U32.AND P1, PT, R3, R84, PT ;  /* 0x000000540300720c */ /* 0x000fe20003f24070 */
[----:B------:R-:W-:Y:S01]  /*3a20*/  @!P6 IMAD.MOV R74, RZ, RZ, -R74 ;  /* 0x000000ffff4ae224 */ /* 0x000fe200078e0a4a */
[----:B------:R-:W-:Y:S01]  /*3a30*/  ISETP.GT.U32.AND P6, PT, R63, R10, PT ;  /* 0x0000000a3f00720c */ /* 0x000fe20003fc4070 */
[--C-:B------:R-:W-:Y:S01]  /*3a40*/  @!P2 IMAD.IADD R78, R78, 0x1, -R3.reuse ;  /* 0x000000014e4ea824 */ /* 0x100fe200078e0a03 */
[----:B------:R-:W-:Y:S01]  /*3a50*/  ISETP.GE.AND P2, PT, R4, RZ, PT ;  /* 0x000000ff0400720c */ /* 0x000fe20003f46270 */
[--C-:B------:R-:W-:Y:S01]  /*3a60*/  @!P4 IMAD.IADD R82, R82, 0x1, -R3.reuse ;  /* 0x000000015252c824 */ /* 0x100fe200078e0a03 */
[----:B------:R-:W-:Y:S01]  /*3a70*/  ISETP.GE.AND P4, PT, R65, RZ, PT ;  /* 0x000000ff4100720c */ /* 0x000fe20003f86270 */
[----:B------:R-:W-:Y:S01]  /*3a80*/  @!P0 IMAD.MOV R76, RZ, RZ, -R76 ;  /* 0x000000ffff4c8224 */ /* 0x000fe200078e0a4c */
[----:B------:R-:W-:Y:S01]  /*3a90*/  ISETP.NE.AND P0, PT, R51, RZ, PT ;  /* 0x000000ff3300720c */ /* 0x000fe20003f05270 */
[--C-:B------:R-:W-:Y:S01]  /*3aa0*/  @!P5 IMAD.IADD R86, R86, 0x1, -R3.reuse ;  /* 0x000000015656d824 */ /* 0x100fe200078e0a03 */
[----:B------:R-:W-:Y:S01]  /*3ab0*/  LOP3.LUT R4, RZ, R51, RZ, 0x33, !PT ;  /* 0x00000033ff047212 */ /* 0x000fe200078e33ff */
[--C-:B------:R-:W-:Y:S01]  /*3ac0*/  @!P3 IMAD.IADD R80, R80, 0x1, -R3.reuse ;  /* 0x000000015050b824 */ /* 0x100fe200078e0a03 */
[----:B------:R-:W-:Y:S01]  /*3ad0*/  ISETP.GE.AND P5, PT, R95, RZ, PT ;  /* 0x000000ff5f00720c */ /* 0x000fe20003fa6270 */
[----:B------:R-:W-:Y:S01]  /*3ae0*/  @!P1 IMAD.IADD R84, R84, 0x1, -R3 ;  /* 0x0000000154549824 */ /* 0x000fe200078e0a03 */
[----:B------:R-:W-:Y:S01]  /*3af0*/  ISETP.GE.AND P3, PT, R92, RZ, PT ;  /* 0x000000ff5c00720c */ /* 0x000fe20003f66270 */
[----:B------:R-:W-:Y:S01]  /*3b00*/  @!P6 IMAD.IADD R10, R10, 0x1, -R63 ;  /* 0x000000010a0ae824 */ /* 0x000fe200078e0a3f */
[----:B------:R-:W-:Y:S01]  /*3b10*/  ISETP.GE.AND P1, PT, R94, RZ, PT ;  /* 0x000000ff5e00720c */ /* 0x000fe20003f26270 */
[----:B------:R-:W-:Y:S01]  /*3b20*/  @!P2 IMAD.MOV R86, RZ, RZ, -R86 ;  /* 0x000000ffff56a224 */ /* 0x000fe200078e0a56 */
[C---:B------:R-:W-:Y:S01]  /*3b30*/  SEL R49, R4.reuse, R49, !P0 ;  /* 0x0000003104317207 */ /* 0x040fe20004000000 */
[----:B------:R-:W-:Y:S01]  /*3b40*/  @!P4 IMAD.MOV R80, RZ, RZ, -R80 ;  /* 0x000000ffff50c224 */ /* 0x000fe200078e0a50 */
[C---:B------:R-:W-:Y:S01]  /*3b50*/  SEL R5, R4.reuse, R5, !P0 ;  /* 0x0000000504057207 */ /* 0x040fe20004000000 */
[----:B------:R-:W-:Y:S01]  /*3b60*/  IMAD.MOV.U32 R3, RZ, RZ, R10 ;  /* 0x000000ffff037224 */ /* 0x000fe200078e000a */
[C---:B------:R-:W-:Y:S01]  /*3b70*/  SEL R66, R4.reuse, R41, !P0 ;  /* 0x0000002904427207 */ /* 0x040fe20004000000 */
[----:B------:R-:W-:Y:S01]  /*3b80*/  IMAD R49, R49, UR5, RZ ;  /* 0x0000000531317c24 */ /* 0x000fe2000f8e02ff */
[C---:B------:R-:W-:Y:S01]  /*3b90*/  SEL R48, R4.reuse, R25, !P0 ;  /* 0x0000001904307207 */ /* 0x040fe20004000000 */
[----:B------:R-:W-:Y:S01]  /*3ba0*/  @!P5 IMAD.MOV R84, RZ, RZ, -R84 ;  /* 0x000000ffff54d224 */ /* 0x000fe200078e0a54 */
[C---:B------:R-:W-:Y:S01]  /*3bb0*/  SEL R41, R4.reuse, R75, !P0 ;  /* 0x0000004b04297207 */ /* 0x040fe20004000000 */
[----:B------:R-:W-:Y:S01]  /*3bc0*/  IMAD R5, R5, UR5, RZ ;  /* 0x0000000505057c24 */ /* 0x000fe2000f8e02ff */
[C---:B------:R-:W-:Y:S01]  /*3bd0*/  SEL R25, R4.reuse, R69, !P0 ;  /* 0x0000004504197207 */ /* 0x040fe20004000000 */
[----:B------:R-:W-:Y:S01]  /*3be0*/  @!P3 IMAD.MOV R78, RZ, RZ, -R78 ;  /* 0x000000ffff4eb224 */ /* 0x000fe200078e0a4e */
[C---:B------:R-:W-:Y:S01]  /*3bf0*/  SEL R6, R4.reuse, R6, !P0 ;  /* 0x0000000604067207 */ /* 0x040fe20004000000 */
[----:B------:R-:W-:Y:S01]  /*3c00*/  @!P1 IMAD.MOV R82, RZ, RZ, -R82 ;  /* 0x000000ffff529224 */ /* 0x000fe200078e0a52 */
[----:B-1----:R-:W-:Y:S01]  /*3c10*/  IADD3 R69, P4, R49, R204, RZ ;  /* 0x000000cc31457210 */ /* 0x002fe20007f9e0ff */
[----:B------:R-:W-:Y:S01]  /*3c20*/  IMAD R41, R41, UR5, RZ ;  /* 0x0000000529297c24 */ /* 0x000fe2000f8e02ff */
[----:B------:R-:W-:Y:S01]  /*3c30*/  SEL R7, R4, R7, !P0 ;  /* 0x0000000704077207 */ /* 0x000fe20004000000 */
[----:B------:R-:W-:Y:S01]  /*3c40*/  IMAD R103, R48, UR5, RZ ;  /* 0x0000000530677c24 */ /* 0x000fe2000f8e02ff */
[----:B------:R-:W-:Y:S01]  /*3c50*/  SEL R68, R4, R45, !P0 ;  /* 0x0000002d04447207 */ /* 0x000fe20004000000 */
[----:B------:R-:W-:Y:S01]  /*3c60*/  IMAD R129, R66, UR5, RZ ;  /* 0x0000000542817c24 */ /* 0x000fe2000f8e02ff */
[----:B------:R-:W-:Y:S01]  /*3c70*/  SEL R45, R4, R81, !P0 ;  /* 0x00000051042d7207 */ /* 0x000fe20004000000 */
[----:B------:R-:W-:Y:S01]  /*3c80*/  IMAD R7, R7, UR5, RZ ;  /* 0x0000000507077c24 */ /* 0x000fe2000f8e02ff */
[----:B------:R-:W-:Y:S01]  /*3c90*/  ISETP.GE.AND P6, PT, R96, RZ, PT ;  /* 0x000000ff6000720c */ /* 0x000fe20003fc6270 */
[----:B------:R-:W-:Y:S01]  /*3ca0*/  IMAD R137, R68, UR5, RZ ;  /* 0x0000000544897c24 */ /* 0x000fe2000f8e02ff */
[----:B------:R-:W-:Y:S01]  /*3cb0*/  SEL R54, R4, R29, !P0 ;  /* 0x0000001d04367207 */ /* 0x000fe20004000000 */
[----:B------:R-:W-:Y:S01]  /*3cc0*/  IMAD R45, R45, UR5, RZ ;  /* 0x000000052d2d7c24 */ /* 0x000fe2000f8e02ff */
[----:B------:R-:W-:Y:S01]  /*3cd0*/  R2UR UR56, R69 ;  /* 0x00000000453872ca */ /* 0x000fe200000e0000 */
[----:B------:R-:W-:Y:S01]  /*3ce0*/  IMAD R69, R6, UR5, RZ ;  /* 0x0000000506457c24 */ /* 0x000fe2000f8e02ff */
[----:B------:R-:W-:Y:S01]  /*3cf0*/  SEL R15, R4, R15, !P0 ;  /* 0x0000000f040f7207 */ /* 0x000fe20004000000 */
[----:B------:R-:W-:Y:S01]  /*3d00*/  IMAD R107, R54, UR5, RZ ;  /* 0x00000005366b7c24 */ /* 0x000fe2000f8e02ff */
[C---:B------:R-:W-:Y:S01]  /*3d10*/  SEL R29, R4.reuse, R84, !P0 ;  /* 0x00000054041d7207 */ /* 0x040fe20004000000 */
[----:B------:R-:W-:Y:S01]  /*3d20*/  IMAD R25, R25, UR5, RZ ;  /* 0x0000000519197c24 */ /* 0x000fe2000f8e02ff */
[----:B------:R-:W-:-:S02]  /*3d30*/  SEL R10, R4, R24, !P0 ;  /* 0x00000018040a7207 */ /* 0x000fc40004000000 */
[C---:B------:R-:W-:Y:S01]  /*3d40*/  SEL R51, R4.reuse, R26, !P0 ;  /* 0x0000001a04337207 */ /* 0x040fe20004000000 */
[----:B------:R-:W-:Y:S01]  /*3d50*/  @!P6 IMAD.MOV R3, RZ, RZ, -R3 ;  /* 0x000000ffff03e224 */ /* 0x000fe200078e0a03 */
[----:B------:R-:W-:Y:S01]  /*3d60*/  SEL R52, R4, R27, !P0 ;  /* 0x0000001b04347207 */ /* 0x000fe20004000000 */
[----:B------:R-:W-:Y:S01]  /*3d70*/  IMAD R101, R10, UR5, RZ ;  /* 0x000000050a657c24 */ /* 0x000fe2000f8e02ff */
[C---:B------:R-:W-:Y:S01]  /*3d80*/  SEL R53, R4.reuse, R28, !P0 ;  /* 0x0000001c04357207 */ /* 0x040fe20004000000 */
[----:B------:R-:W-:Y:S01]  /*3d90*/  IMAD R51, R51, UR5, RZ ;  /* 0x0000000533337c24 */ /* 0x000fe2000f8e02ff */
[----:B------:R-:W-:Y:S01]  /*3da0*/  SEL R55, R4, R30, !P0 ;  /* 0x0000001e04377207 */ /* 0x000fe20004000000 */
[----:B------:R-:W-:Y:S01]  /*3db0*/  IMAD R105, R52, UR5, RZ ;  /* 0x0000000534697c24 */ /* 0x000fe2000f8e02ff */
[C---:B------:R-:W-:Y:S01]  /*3dc0*/  SEL R56, R4.reuse, R31, !P0 ;  /* 0x0000001f04387207 */ /* 0x040fe20004000000 */
[----:B------:R-:W-:Y:S01]  /*3dd0*/  IMAD R53, R53, UR5, RZ ;  /* 0x0000000535357c24 */ /* 0x000fe2000f8e02ff */
[C---:B------:R-:W-:Y:S01]  /*3de0*/  SEL R57, R4.reuse, R32, !P0 ;  /* 0x0000002004397207 */ /* 0x040fe20004000000 */
[----:B------:R-:W-:Y:S01]  /*3df0*/  IMAD R55, R55, UR5, RZ ;  /* 0x0000000537377c24 */ /* 0x000fe2000f8e02ff */
        /* <DEDUP_REMOVED lines=18> */
[----:B------:R-:W-:Y:S01]  /*3f20*/  SHF.R.S32.HI R6, RZ, 0x1f, R5 ;  /* 0x0000001fff067819 */ /* 0x000fe20000011405 */
[----:B------:R-:W-:Y:S01]  /*3f30*/  IMAD R127, R65, UR5, RZ ;  /* 0x00000005417f7c24 */ /* 0x000fe2000f8e02ff */
[----:B------:R-:W-:Y:S01]  /*3f40*/  IADD3 R84, P5, R5, R204, RZ ;  /* 0x000000cc05547210 */ /* 0x000fe20007fbe0ff */
[----:B------:R-:W-:Y:S01]  /*3f50*/  IMAD R135, R67, UR5, RZ ;  /* 0x0000000543877c24 */ /* 0x000fe2000f8e02ff */
[C---:B------:R-:W-:Y:S01]  /*3f60*/  SEL R8, R4.reuse, R8, !P0 ;  /* 0x0000000804087207 */ /* 0x040fe20004000000 */
[----:B------:R-:W-:Y:S01]  /*3f70*/  IMAD R29, R29, UR5, RZ ;  /* 0x000000051d1d7c24 */ /* 0x000fe2000f8e02ff */
[----:B------:R-:W-:-:S02]  /*3f80*/  SEL R9, R4, R9, !P0 ;  /* 0x0000000904097207 */ /* 0x000fc40004000000 */
[C---:B------:R-:W-:Y:S02]  /*3f90*/  SEL R12, R4.reuse, R12, !P0 ;  /* 0x0000000c040c7207 */ /* 0x040fe40004000000 */
[C---:B------:R-:W-:Y:S01]  /*3fa0*/  SEL R11, R4.reuse, R11, !P0 ;  /* 0x0000000b040b7207 */ /* 0x040fe20004000000 */
[----:B------:R-:W-:Y:S01]  /*3fb0*/  IMAD R9, R9, UR5, RZ ;  /* 0x0000000509097c24 */ /* 0x000fe2000f8e02ff */
[C---:B------:R-:W-:Y:S02]  /*3fc0*/  SEL R13, R4.reuse, R13, !P0 ;  /* 0x0000000d040d7207 */ /* 0x040fe40004000000 */
[C---:B------:R-:W-:Y:S01]  /*3fd0*/  SEL R14, R4.reuse, R14, !P0 ;  /* 0x0000000e040e7207 */ /* 0x040fe20004000000 */
[----:B------:R-:W-:Y:S01]  /*3fe0*/  IMAD R75, R11, UR5, RZ ;  /* 0x000000050b4b7c24 */ /* 0x000fe2000f8e02ff */
[C---:B------:R-:W-:Y:S02]  /*3ff0*/  SEL R16, R4.reuse, R16, !P0 ;  /* 0x0000001004107207 */ /* 0x040fe40004000000 */
[----:B------:R-:W-:Y:S01]  /*4000*/  SEL R17, R4, R17, !P0 ;  /* 0x0000001104117207 */ /* 0x000fe20004000000 */
[----:B------:R-:W-:Y:S01]  /*4010*/  IMAD R81, R14, UR5, RZ ;  /* 0x000000050e517c24 */ /* 0x000fe2000f8e02ff */
[----:B------:R-:W-:-:S02]  /*4020*/  SEL R18, R4, R18, !P0 ;  /* 0x0000001204127207 */ /* 0x000fc40004000000 */
[C---:B------:R-:W-:Y:S02]  /*4030*/  SEL R19, R4.reuse, R19, !P0 ;  /* 0x0000001304137207 */ /* 0x040fe40004000000 */
[C---:B------:R-:W-:Y:S02]  /*4040*/  SEL R20, R4.reuse, R20, !P0 ;  /* 0x0000001404147207 */ /* 0x040fe40004000000 */
[C---:B------:R-:W-:Y:S02]  /*4050*/  SEL R21, R4.reuse, R21, !P0 ;  /* 0x0000001504157207 */ /* 0x040fe40004000000 */
[C---:B------:R-:W-:Y:S02]  /*4060*/  SEL R23, R4.reuse, R23, !P0 ;  /* 0x0000001704177207 */ /* 0x040fe40004000000 */
[C---:B------:R-:W-:Y:S01]  /*4070*/  SEL R22, R4.reuse, R22, !P0 ;  /* 0x0000001604167207 */ /* 0x040fe20004000000 */
[----:B------:R-:W-:Y:S01]  /*4080*/  IMAD R95, R21, UR5, RZ ;  /* 0x00000005155f7c24 */ /* 0x000fe2000f8e02ff */
[C---:B------:R-:W-:Y:S01]  /*4090*/  SEL R42, R4.reuse, R42, !P0 ;  /* 0x0000002a042a7207 */ /* 0x040fe20004000000 */
[----:B------:R-:W-:Y:S01]  /*40a0*/  IMAD R97, R23, UR5, RZ ;  /* 0x0000000517617c24 */ /* 0x000fe2000f8e02ff */
[----:B------:R-:W-:Y:S01]  /*40b0*/  SEL R44, R4, R44, !P0 ;  /* 0x0000002c042c7207 */ /* 0x000fe20004000000 */
[----:B------:R-:W-:Y:S01]  /*40c0*/  IMAD R99, R22, UR5, RZ ;  /* 0x0000000516637c24 */ /* 0x000fe2000f8e02ff */
[----:B------:R-:W-:Y:S01]  /*40d0*/  SEL R46, R4, R46, !P0 ;  /* 0x0000002e042e7207 */ /* 0x000fe20004000000 */
[----:B------:R-:W-:Y:S01]  /*40e0*/  IMAD R131, R42, UR5, RZ ;  /* 0x000000052a837c24 */ /* 0x000fe2000f8e02ff */
[----:B------:R-:W-:Y:S01]  /*40f0*/  SEL R24, R4, R71, !P0 ;  /* 0x0000004704187207 */ /* 0x000fe20004000000 */
        /* <DEDUP_REMOVED lines=8> */
[----:B------:R-:W-:Y:S01]  /*4180*/  IMAD.X R15, R6, 0x1, R205, P5 ;  /* 0x00000001060f7824 */ /* 0x000fe200028e06cd */
        /* <DEDUP_REMOVED lines=20> */
[C---:B------:R-:W-:Y:S01]  /*42d0*/  SEL R33, R4.reuse, R80, !P0 ;  /* 0x0000005004217207 */ /* 0x040fe20004000000 */
[----:B------:R-:W-:Y:S01]  /*42e0*/  IMAD R27, R27, UR5, RZ ;  /* 0x000000051b1b7c24 */ /* 0x000fe2000f8e02ff */
[----:B------:R-:W-:-:S02]  /*42f0*/  SEL R35, R4, R82, !P0 ;  /* 0x0000005204237207 */ /* 0x000fc40004000000 */
[----:B------:R-:W-:Y:S02]  /*4300*/  SEL R36, R4, R86, !P0 ;  /* 0x0000005604247207 */ /* 0x000fe40004000000 */
[-C--:B------:R-:W-:Y:S01]  /*4310*/  IADD3 R4, P1, R41, R204.reuse, RZ ;  /* 0x000000cc29047210 */ /* 0x080fe20007f3e0ff */
[----:B------:R-:W-:Y:S01]  /*4320*/  IMAD R35, R35, UR5, RZ ;  /* 0x0000000523237c24 */ /* 0x000fe2000f8e02ff */
[----:B------:R-:W-:Y:S01]  /*4330*/  SHF.R.S32.HI R10, RZ, 0x1f, R7 ;  /* 0x0000001fff0a7819 */ /* 0x000fe20000011407 */
[----:B------:R-:W-:Y:S01]  /*4340*/  IMAD R36, R36, UR5, RZ ;  /* 0x0000000524247c24 */ /* 0x000fe2000f8e02ff */
[----:B------:R-:W-:Y:S02]  /*4350*/  R2UR UR58, R4 ;  /* 0x00000000043a72ca */ /* 0x000fe400000e0000 */
[-C--:B------:R-:W-:Y:S02]  /*4360*/  IADD3 R5, P5, R7, R204.reuse, RZ ;  /* 0x000000cc07057210 */ /* 0x080fe40007fbe0ff */
[----:B------:R-:W-:-:S02]  /*4370*/  IADD3 R4, P2, R45, R204, RZ ;  /* 0x000000cc2d047210 */ /* 0x000fc40007f5e0ff */
[----:B------:R-:W-:Y:S01]  /*4380*/  SHF.R.S32.HI R14, RZ, 0x1f, R9 ;  /* 0x0000001fff0e7819 */ /* 0x000fe20000011409 */
[----:B------:R-:W-:Y:S01]  /*4390*/  IMAD.X R19, R10, 0x1, R205, P5 ;  /* 0x000000010a137824 */ /* 0x000fe200028e06cd */
[----:B------:R-:W-:Y:S02]  /*43a0*/  R2UR UR54, R4 ;  /* 0x00000000043672ca */ /* 0x000fe400000e0000 */
[----:B------:R-:W-:Y:S02]  /*43b0*/  SHF.R.S32.HI R8, RZ, 0x1f, R69 ;  /* 0x0000001fff087819 */ /* 0x000fe40000011445 */
[-C--:B------:R-:W-:Y:S02]  /*43c0*/  IADD3 R4, P6, R69, R204.reuse, RZ ;  /* 0x000000cc45047210 */ /* 0x080fe40007fde0ff */
[-C--:B------:R-:W-:Y:S02]  /*43d0*/  IADD3 R9, P5, R9, R204.reuse, RZ ;  /* 0x000000cc09097210 */ /* 0x080fe40007fbe0ff */
[----:B------:R-:W-:Y:S01]  /*43e0*/  SHF.R.S32.HI R12, RZ, 0x1f, R71 ;  /* 0x0000001fff0c7819 */ /* 0x000fe20000011447 */
[----:B------:R-:W-:Y:S01]  /*43f0*/  IMAD.X R17, R8, 0x1, R205, P6 ;  /* 0x0000000108117824 */ /* 0x000fe200030e06cd */
[----:B------:R-:W-:Y:S01]  /*4400*/  SHF.R.S32.HI R18, RZ, 0x1f, R75 ;  /* 0x0000001fff127819 */ /* 0x000fe2000001144b */
[----:B------:R-:W-:Y:S01]  /*4410*/  IMAD.X R23, R14, 0x1, R205, P5 ;  /* 0x000000010e177824 */ /* 0x000fe200028e06cd */
[----:B------:R-:W-:-:S02]  /*4420*/  IADD3 R7, P6, R71, R204, RZ ;  /* 0x000000cc47077210 */ /* 0x000fc40007fde0ff */
[-C--:B------:R-:W-:Y:S02]  /*4430*/  IADD3 R13, P5, R75, R204.reuse, RZ ;  /* 0x000000cc4b0d7210 */ /* 0x080fe40007fbe0ff */
[----:B------:R-:W-:Y:S01]  /*4440*/  SHF.R.S32.HI R16, RZ, 0x1f, R73 ;  /* 0x0000001fff107819 */ /* 0x000fe20000011449 */
[----:B------:R-:W-:Y:S01]  /*4450*/  IMAD.X R21, R12, 0x1, R205, P6 ;  /* 0x000000010c157824 */ /* 0x000fe200030e06cd */
[----:B------:R-:W-:Y:S01]  /*4460*/  SHF.R.S32.HI R22, RZ, 0x1f, R79 ;  /* 0x0000001fff167819 */ /* 0x000fe2000001144f */
[--C-:B------:R-:W-:Y:S01]  /*4470*/  IMAD.X R59, R18, 0x1, R205.reuse, P5 ;  /* 0x00000001123b7824 */ /* 0x100fe200028e06cd */
[-C--:B------:R-:W-:Y:S02]  /*4480*/  IADD3 R11, P6, R73, R204.reuse, RZ ;  /* 0x000000cc490b7210 */ /* 0x080fe40007fde0ff */
[----:B------:R-:W-:Y:S02]  /*4490*/  IADD3 R8, P5, R79, R204, RZ ;  /* 0x000000cc4f087210 */ /* 0x000fe40007fbe0ff */
[----:B------:R-:W-:Y:S01]  /*44a0*/  ISETP.NE.AND P3, PT, R50, RZ, PT ;  /* 0x000000ff3200720c */ /* 0x000fe20003f65270 */
[----:B------:R-:W-:Y:S01]  /*44b0*/  IMAD.X R57, R16, 0x1, R205, P6 ;  /* 0x0000000110397824 */ /* 0x000fe200030e06cd */
[----:B------:R-:W-:Y:S01]  /*44c0*/  SHF.R.S32.HI R20, RZ, 0x1f, R77 ;  /* 0x0000001fff147819 */ /* 0x000fe2000001144d */
[----:B------:R-:W-:Y:S01]  /*44d0*/  IMAD.X R63, R22, 0x1, R205, P5 ;  /* 0x00000001163f7824 */ /* 0x000fe200028e06cd */
[----:B------:R-:W-:-:S02]  /*44e0*/  SHF.R.S32.HI R44, RZ, 0x1f, R85 ;  /* 0x0000001fff2c7819 */ /* 0x000fc40000011455 */
[-C--:B------:R-:W-:Y:S02]  /*44f0*/  IADD3 R6, P6, R77, R204.reuse, RZ ;  /* 0x000000cc4d067210 */ /* 0x080fe40007fde0ff */
[-C--:B------:R-:W-:Y:S02]  /*4500*/  IADD3 R12, P5, R85, R204.reuse, RZ ;  /* 0x000000cc550c7210 */ /* 0x080fe40007fbe0ff */
[----:B------:R-:W-:Y:S01]  /*4510*/  SHF.R.S32.HI R42, RZ, 0x1f, R81 ;  /* 0x0000001fff2a7819 */ /* 0x000fe20000011451 */
[----:B------:R-:W-:Y:S01]  /*4520*/  IMAD.X R61, R20, 0x1, R205, P6 ;  /* 0x00000001143d7824 */ /* 0x000fe200030e06cd */
[----:B------:R-:W-:Y:S01]  /*4530*/  SHF.R.S32.HI R48, RZ, 0x1f, R89 ;  /* 0x0000001fff307819 */ /* 0x000fe20000011459 */
[----:B------:R-:W-:Y:S01]  /*4540*/  IMAD.X R67, R44, 0x1, R205, P5 ;  /* 0x000000012c437824 */ /* 0x000fe200028e06cd */
[-C--:B------:R-:W-:Y:S02]  /*4550*/  IADD3 R10, P6, R81, R204.reuse, RZ ;  /* 0x000000cc510a7210 */ /* 0x080fe40007fde0ff */
[----:B------:R-:W-:-:S02]  /*4560*/  IADD3 R16, P5, R89, R204, RZ ;  /* 0x000000cc59107210 */ /* 0x000fc40007fbe0ff */
[----:B------:R-:W-:Y:S01]  /*4570*/  @!P3 LOP3.LUT R3, RZ, R50, RZ, 0x33, !PT ;  /* 0x00000032ff03b212 */ /* 0x000fe200078e33ff */
[----:B------:R-:W-:Y:S01]  /*4580*/  IMAD.X R65, R42, 0x1, R205, P6 ;  /* 0x000000012a417824 */ /* 0x000fe200030e06cd */
[----:B------:R-:W-:Y:S01]  /*4590*/  SHF.R.S32.HI R46, RZ, 0x1f, R87 ;  /* 0x0000001fff2e7819 */ /* 0x000fe20000011457 */
[----:B------:R-:W-:Y:S01]  /*45a0*/  IMAD.X R71, R48, 0x1, R205, P5 ;  /* 0x0000000130477824 */ /* 0x000fe200028e06cd */
[----:B------:R-:W-:Y:S02]  /*45b0*/  SHF.R.S32.HI R52, RZ, 0x1f, R93 ;  /* 0x0000001fff347819 */ /* 0x000fe4000001145d */
[-C--:B------:R-:W-:Y:S02]  /*45c0*/  IADD3 R14, P6, R87, R204.reuse, RZ ;  /* 0x000000cc570e7210 */ /* 0x080fe40007fde0ff */
[-C--:B------:R-:W-:Y:S02]  /*45d0*/  IADD3 R20, P5, R93, R204.reuse, RZ ;  /* 0x000000cc5d147210 */ /* 0x080fe40007fbe0ff */
[----:B------:R-:W-:Y:S01]  /*45e0*/  IADD3 R50, P3, R43, R204, RZ ;  /* 0x000000cc2b327210 */ /* 0x000fe20007f7e0ff */
[----:B------:R-:W-:Y:S01]  /*45f0*/  IMAD.X R69, R46, 0x1, R205, P6 ;  /* 0x000000012e457824 */ /* 0x000fe200030e06cd */
[----:B------:R-:W-:Y:S01]  /*4600*/  SHF.R.S32.HI R60, RZ, 0x1f, R97 ;  /* 0x0000001fff3c7819 */ /* 0x000fe20000011461 */
[----:B------:R-:W-:Y:S01]  /*4610*/  IMAD.X R75, R52, 0x1, R205, P5 ;  /* 0x00000001344b7824 */ /* 0x000fe200028e06cd */
[----:B------:R-:W-:-:S02]  /*4620*/  R2UR UR55, R50 ;  /* 0x00000000323772ca */ /* 0x000fc400000e0000 */
        /* <DEDUP_REMOVED lines=12> */
[----:B------:R-:W-:Y:S01]  /*46f0*/  IMAD.X R83, R64, 0x1, R205, P5 ;  /* 0x0000000140537824 */ /* 0x000fe200028e06cd */
[-C--:B------:R-:W-:Y:S02]  /*4700*/  IADD3 R58, P6, R99, R204.reuse, RZ ;  /* 0x000000cc633a7210 */ /* 0x080fe40007fde0ff */
[-C--:B------:R-:W-:Y:S01]  /*4710*/  IADD3 R64, P5, R51, R204.reuse, RZ ;  /* 0x000000cc33407210 */ /* 0x080fe20007fbe0ff */
[----:B------:R-:W-:Y:S01]  /*4720*/  IMAD R51, R24, UR5, RZ ;  /* 0x0000000518337c24 */ /* 0x000fe2000f8e02ff */
[----:B------:R-:W-:Y:S01]  /*4730*/  SHF.R.S32.HI R66, RZ, 0x1f, R103 ;  /* 0x0000001fff427819 */ /* 0x000fe20000011467 */
[----:B------:R-:W-:Y:S01]  /*4740*/  IMAD.X R81, R62, 0x1, R205, P6 ;  /* 0x000000013e517824 */ /* 0x000fe200030e06cd */
[----:B------:R-:W-:Y:S01]  /*4750*/  SHF.R.S32.HI R72, RZ, 0x1f, R53 ;  /* 0x0000001fff487819 */ /* 0x000fe20000011435 */
[--C-:B------:R-:W-:Y:S01]  /*4760*/  IMAD.X R87, R68, 0x1, R205.reuse, P5 ;  /* 0x0000000144577824 */ /* 0x100fe200028e06cd */
[-C--:B------:R-:W-:Y:S01]  /*4770*/  IADD3 R62, P6, R103, R204.reuse, RZ ;  /* 0x000000cc673e7210 */ /* 0x080fe20007fde0ff */
[----:B------:R-:W-:Y:S01]  /*4780*/  IMAD R103, R39, UR5, RZ ;  /* 0x0000000527677c24 */ /* 0x000fe2000f8e02ff */
[-C--:B------:R-:W-:Y:S01]  /*4790*/  IADD3 R68, P5, R53, R204.reuse, RZ ;  /* 0x000000cc35447210 */ /* 0x080fe20007fbe0ff */
[----:B------:R-:W-:Y:S01]  /*47a0*/  IMAD R53, R26, UR5, RZ ;  /* 0x000000051a357c24 */ /* 0x000fe2000f8e02ff */
[----:B------:R-:W-:Y:S01]  /*47b0*/  IADD3 R70, P0, R47, R204, RZ ;  /* 0x000000cc2f467210 */ /* 0x000fe20007f1e0ff */
[----:B------:R-:W-:Y:S01]  /*47c0*/  IMAD.X R85, R66, 0x1, R205, P6 ;  /* 0x0000000142557824 */ /* 0x000fe200030e06cd */
[----:B------:R-:W-:Y:S01]  /*47d0*/  SHF.R.S32.HI R76, RZ, 0x1f, R55 ;  /* 0x0000001fff4c7819 */ /* 0x000fe20000011437 */
[----:B------:R-:W-:Y:S01]  /*47e0*/  IMAD.X R91, R72, 0x1, R205, P5 ;  /* 0x00000001485b7824 */ /* 0x000fe200028e06cd */
[----:B------:R-:W-:-:S02]  /*47f0*/  R2UR UR57, R70 ;  /* 0x00000000463972ca */ /* 0x000fc400000e0000 */
[----:B------:R-:W-:Y:S02]  /*4800*/  SHF.R.S32.HI R70, RZ, 0x1f, R105 ;  /* 0x0000001fff467819 */ /* 0x000fe40000011469 */
[-C--:B------:R-:W-:Y:S02]  /*4810*/  IADD3 R66, P6, R105, R204.reuse, RZ ;  /* 0x000000cc69427210 */ /* 0x080fe40007fde0ff */
[-C--:B------:R-:W-:Y:S01]  /*4820*/  IADD3 R72, P5, R55, R204.reuse, RZ ;  /* 0x000000cc37487210 */ /* 0x080fe20007fbe0ff */
[----:B------:R-:W-:Y:S01]  /*4830*/  IMAD R55, R40, UR5, RZ ;  /* 0x0000000528377c24 */ /* 0x000fe2000f8e02ff */
[----:B------:R-:W-:Y:S01]  /*4840*/  SHF.R.S32.HI R92, RZ, 0x1f, R107 ;  /* 0x0000001fff5c7819 */ /* 0x000fe2000001146b */
[----:B------:R-:W-:Y:S01]  /*4850*/  IMAD.X R89, R70, 0x1, R205, P6 ;  /* 0x0000000146597824 */ /* 0x000fe200030e06cd */
[----:B------:R-:W-:Y:S01]  /*4860*/  SHF.R.S32.HI R42, RZ, 0x1f, R111 ;  /* 0x0000001fff2a7819 */ /* 0x000fe2000001146f */
[----:B------:R-:W-:Y:S01]  /*4870*/  IMAD.X R93, R76, 0x1, R205, P5 ;  /* 0x000000014c5d7824 */ /* 0x000fe200028e06cd */
[-C--:B------:R-:W-:Y:S01]  /*4880*/  IADD3 R70, P6, R107, R204.reuse, RZ ;  /* 0x000000cc6b467210 */ /* 0x080fe20007fde0ff */
[----:B------:R-:W-:Y:S01]  /*4890*/  IMAD R107, R34, UR5, RZ ;  /* 0x00000005226b7c24 */ /* 0x000fe2000f8e02ff */
[----:B------:R-:W-:-:S02]  /*48a0*/  IADD3 R76, P5, R111, R204, RZ ;  /* 0x000000cc6f4c7210 */ /* 0x000fc40007fbe0ff */
[----:B------:R-:W-:Y:S01]  /*48b0*/  SHF.R.S32.HI R94, RZ, 0x1f, R109 ;  /* 0x0000001fff5e7819 */ /* 0x000fe2000001146d */
[----:B------:R-:W-:Y:S01]  /*48c0*/  IMAD.X R92, R92, 0x1, R205, P6 ;  /* 0x000000015c5c7824 */ /* 0x000fe200030e06cd */
[----:B------:R-:W-:Y:S01]  /*48d0*/  SHF.R.S32.HI R44, RZ, 0x1f, R115 ;  /* 0x0000001fff2c7819 */ /* 0x000fe20000011473 */
[----:B------:R-:W-:Y:S01]  /*48e0*/  IMAD.X R95, R42, 0x1, R205, P5 ;  /* 0x000000012a5f7824 */ /* 0x000fe200028e06cd */
        /* <DEDUP_REMOVED lines=21> */
[--C-:B------:R-:W-:Y:S01]  /*4a40*/  IMAD.X R100, R100, 0x1, R205.reuse, P6 ;  /* 0x0000000164647824 */ /* 0x100fe200030e06cd */
[-C--:B------:R-:W-:Y:S01]  /*4a50*/  IADD3 R90, P6, R125, R204.reuse, RZ ;  /* 0x000000cc7d5a7210 */ /* 0x080fe20007fde0ff */
[----:B------:R-:W-:Y:S01]  /*4a60*/  IMAD.X R181, R42, 0x1, R205, P5 ;  /* 0x000000012ab57824 */ /* 0x000fe200028e06cd */
[----:B------:R-:W-:Y:S02]  /*4a70*/  SHF.R.S32.HI R46, RZ, 0x1f, R131 ;  /* 0x0000001fff2e7819 */ /* 0x000fe40000011483 */
[----:B------:R-:W-:Y:S01]  /*4a80*/  IADD3 R186, P5, R131, R204, RZ ;  /* 0x000000cc83ba7210 */ /* 0x000fe20007fbe0ff */
[----:B------:R-:W-:Y:S01]  /*4a90*/  IMAD.X R102, R102, 0x1, R205, P6 ;  /* 0x0000000166667824 */ /* 0x000fe200030e06cd */
[----:B------:R-:W-:-:S02]  /*4aa0*/  SHF.R.S32.HI R44, RZ, 0x1f, R129 ;  /* 0x0000001fff2c7819 */ /* 0x000fc40000011481 */
[-C--:B------:R-:W-:Y:S01]  /*4ab0*/  IADD3 R184, P6, R129, R204.reuse, RZ ;  /* 0x000000cc81b87210 */ /* 0x080fe20007fde0ff */
[----:B------:R-:W-:Y:S01]  /*4ac0*/  IMAD.X R185, R46, 0x1, R205, P5 ;  /* 0x000000012eb97824 */ /* 0x000fe200028e06cd */
[----:B------:R-:W-:Y:S02]  /*4ad0*/  SHF.R.S32.HI R42, RZ, 0x1f, R135 ;  /* 0x0000001fff2a7819 */ /* 0x000fe40000011487 */
[-C--:B------:R-:W-:Y:S01]  /*4ae0*/  IADD3 R190, P5, R135, R204.reuse, RZ ;  /* 0x000000cc87be7210 */ /* 0x080fe20007fbe0ff */
[----:B------:R-:W-:Y:S01]  /*4af0*/  IMAD.X R183, R44, 0x1, R205, P6 ;  /* 0x000000012cb77824 */ /* 0x000fe200030e06cd */
[----:B------:R-:W-:Y:S02]  /*4b00*/  SHF.R.S32.HI R44, RZ, 0x1f, R137 ;  /* 0x0000001fff2c7819 */ /* 0x000fe40000011489 */
[----:B------:R-:W-:Y:S01]  /*4b10*/  SHF.R.S32.HI R24, RZ, 0x1f, R25 ;  /* 0x0000001fff187819 */ /* 0x000fe20000011419 */
[----:B------:R-:W-:Y:S01]  /*4b20*/  IMAD.X R189, R42, 0x1, R205, P5 ;  /* 0x000000012abd7824 */ /* 0x000fe200028e06cd */
[----:B------:R-:W-:-:S02]  /*4b30*/  IADD3 R192, P5, R137, R204, RZ ;  /* 0x000000cc89c07210 */ /* 0x000fc40007fbe0ff */
[----:B------:R-:W-:Y:S02]  /*4b40*/  SHF.R.S32.HI R42, RZ, 0x1f, R139 ;  /* 0x0000001fff2a7819 */ /* 0x000fe4000001148b */
[----:B------:R-:W-:Y:S01]  /*4b50*/  SHF.R.S32.HI R26, RZ, 0x1f, R51 ;  /* 0x0000001fff1a7819 */ /* 0x000fe20000011433 */
[----:B------:R-:W-:Y:S01]  /*4b60*/  IMAD.X R191, R44, 0x1, R205, P5 ;  /* 0x000000012cbf7824 */ /* 0x000fe200028e06cd */
[-C--:B------:R-:W-:Y:S02]  /*4b70*/  IADD3 R194, P5, R139, R204.reuse, RZ ;  /* 0x000000cc8bc27210 */ /* 0x080fe40007fbe0ff */
[----:B------:R-:W-:Y:S02]  /*4b80*/  SHF.R.S32.HI R44, RZ, 0x1f, R41 ;  /* 0x0000001fff2c7819 */ /* 0x000fe40000011429 */
[----:B------:R-:W-:Y:S01]  /*4b90*/  SHF.R.S32.HI R48, RZ, 0x1f, R133 ;  /* 0x0000001fff307819 */ /* 0x000fe20000011485 */
[----:B------:R-:W-:Y:S01]  /*4ba0*/  IMAD.X R193, R42, 0x1, R205, P5 ;  /* 0x000000012ac17824 */ /* 0x000fe200028e06cd */
[-C--:B------:R-:W-:Y:S01]  /*4bb0*/  IADD3 R196, P5, R25, R204.reuse, RZ ;  /* 0x000000cc19c47210 */ /* 0x080fe20007fbe0ff */
[----:B------:R-:W-:Y:S01]  /*4bc0*/  IMAD R25, R38, UR5, RZ ;  /* 0x0000000526197c24 */ /* 0x000fe2000f8e02ff */
[----:B------:R-:W-:Y:S01]  /*4bd0*/  SHF.R.S32.HI R42, RZ, 0x1f, R47 ;  /* 0x0000001fff2a7819 */ /* 0x000fe2000001142f */
[--C-:B------:R-:W-:Y:S01]  /*4be0*/  IMAD.X R44, R44, 0x1, R205.reuse, P1 ;  /* 0x000000012c2c7824 */ /* 0x100fe200008e06cd */
[-C--:B------:R-:W-:Y:S01]  /*4bf0*/  IADD3 R188, P6, R133, R204.reuse, RZ ;  /* 0x000000cc85bc7210 */ /* 0x080fe20007fde0ff */
[----:B------:R-:W-:Y:S01]  /*4c00*/  IMAD.X R195, R24, 0x1, R205, P5 ;  /* 0x0000000118c37824 */ /* 0x000fe200028e06cd */
[-C--:B------:R-:W-:Y:S01]  /*4c10*/  IADD3 R198, P5, R51, R204.reuse, RZ ;  /* 0x000000cc33c67210 */ /* 0x080fe20007fbe0ff */
[----:B------:R-:W-:Y:S01]  /*4c20*/  IMAD R51, R37, UR5, RZ ;  /* 0x0000000525337c24 */ /* 0x000fe2000f8e02ff */
[----:B------:R-:W-:Y:S01]  /*4c30*/  SHF.R.S32.HI R24, RZ, 0x1f, R53 ;  /* 0x0000001fff187819 */ /* 0x000fe20000011435 */
[--C-:B------:R-:W-:Y:S01]  /*4c40*/  IMAD.X R42, R42, 0x1, R205.reuse, P0 ;  /* 0x000000012a2a7824 */ /* 0x100fe200000e06cd */
[-C--:B------:R-:W-:Y:S01]  /*4c50*/  IADD3 R38, P1, R55, R204.reuse, RZ ;  /* 0x000000cc37267210 */ /* 0x080fe20007f3e0ff */
[--C-:B------:R-:W-:Y:S01]  /*4c60*/  IMAD.X R197, R26, 0x1, R205.reuse, P5 ;  /* 0x000000011ac57824 */ /* 0x100fe200028e06cd */
[-C--:B------:R-:W-:Y:S01]  /*4c70*/  IADD3 R200, P5, R53, R204.reuse, RZ ;  /* 0x000000cc35c87210 */ /* 0x080fe20007fbe0ff */
[----:B------:R-:W-:Y:S01]  /*4c80*/  IMAD.X R187, R48, 0x1, R205, P6 ;  /* 0x0000000130bb7824 */ /* 0x000fe200030e06cd */
[----:B------:R-:W-:Y:S01]  /*4c90*/  SHF.R.S32.HI R26, RZ, 0x1f, R49 ;  /* 0x0000001fff1a7819 */ /* 0x000fe20000011431 */
[----:B------:R-:W-:Y:S01]  /*4ca0*/  IMAD R53, R32, UR5, RZ ;  /* 0x0000000520357c24 */ /* 0x000fe2000f8e02ff */
[-C--:B------:R-:W-:Y:S01]  /*4cb0*/  IADD3 R37, P0, R51, R204.reuse, RZ ;  /* 0x000000cc33257210 */ /* 0x080fe20007f1e0ff */
[--C-:B------:R-:W-:Y:S01]  /*4cc0*/  IMAD.X R199, R24, 0x1, R205.reuse, P5 ;  /* 0x0000000118c77824 */ /* 0x100fe200028e06cd */
[-C--:B------:R-:W-:Y:S01]  /*4cd0*/  IADD3 R39, P5, R25, R204.reuse, RZ ;  /* 0x000000cc19277210 */ /* 0x080fe20007fbe0ff */
[----:B------:R-:W-:Y:S01]  /*4ce0*/  IMAD.X R41, R26, 0x1, R205, P4 ;  /* 0x000000011a297824 */ /* 0x000fe200020e06cd */
[----:B------:R-:W-:Y:S01]  /*4cf0*/  IADD3 R24, P4, R103, R204, RZ ;  /* 0x000000cc67187210 */ /* 0x000fe20007f9e0ff */
[----:B------:R-:W-:Y:S01]  /*4d00*/  IMAD R47, R28, UR5, RZ ;  /* 0x000000051c2f7c24 */ /* 0x000fe2000f8e02ff */
[----:B------:R-:W-:Y:S01]  /*4d10*/  R2UR UR51, R38 ;  /* 0x00000000263372ca */ /* 0x000fe200000e0000 */
[----:B------:R-:W-:Y:S01]  /*4d20*/  IMAD R49, R31, UR5, RZ ;  /* 0x000000051f317c24 */ /* 0x000fe2000f8e02ff */
[----:B------:R-:W-:-:S02]  /*4d30*/  R2UR UR49, R24 ;  /* 0x00000000183172ca */ /* 0x000fc400000e0000 */
[----:B------:R-:W-:Y:S02]  /*4d40*/  SHF.R.S32.HI R24, RZ, 0x1f, R45 ;  /* 0x0000001fff187819 */ /* 0x000fe4000001142d */
[----:B------:R-:W-:Y:S02]  /*4d50*/  SHF.R.S32.HI R26, RZ, 0x1f, R25 ;  /* 0x0000001fff1a7819 */ /* 0x000fe40000011419 */
[-C--:B------:R-:W-:Y:S02]  /*4d60*/  IADD3 R46, P6, R141, R204.reuse, RZ ;  /* 0x000000cc8d2e7210 */ /* 0x080fe40007fde0ff */
[----:B------:R-:W-:Y:S02]  /*4d70*/  SHF.R.S32.HI R38, RZ, 0x1f, R141 ;  /* 0x0000001fff267819 */ /* 0x000fe4000001148d */
[----:B------:R-:W-:Y:S01]  /*4d80*/  R2UR UR52, R39 ;  /* 0x00000000273472ca */ /* 0x000fe200000e0000 */
[--C-:B------:R-:W-:Y:S01]  /*4d90*/  IMAD.X R39, R24, 0x1, R205.reuse, P2 ;  /* 0x0000000118277824 */ /* 0x100fe200010e06cd */
[----:B------:R-:W-:Y:S01]  /*4da0*/  R2UR UR50, R37 ;  /* 0x00000000253272ca */ /* 0x000fe200000e0000 */
[----:B------:R-:W-:Y:S01]  /*4db0*/  IMAD.X R37, R26, 0x1, R205, P5 ;  /* 0x000000011a257824 */ /* 0x000fe200028e06cd */
[----:B------:R-:W-:Y:S01]  /*4dc0*/  SHF.R.S32.HI R40, RZ, 0x1f, R43 ;  /* 0x0000001fff287819 */ /* 0x000fe2000001142b */
[--C-:B------:R-:W-:Y:S01]  /*4dd0*/  IMAD.X R38, R38, 0x1, R205.reuse, P6 ;  /* 0x0000000126267824 */ /* 0x100fe200030e06cd */
[-C--:B------:R-:W-:Y:S01]  /*4de0*/  IADD3 R24, P5, R107, R204.reuse, RZ ;  /* 0x000000cc6b187210 */ /* 0x080fe20007fbe0ff */
[----:B------:R-:W-:Y:S01]  /*4df0*/  IMAD R43, R33, UR5, RZ ;  /* 0x00000005212b7c24 */ /* 0x000fe2000f8e02ff */
[-C--:B------:R-:W-:Y:S01]  /*4e00*/  IADD3 R25, P6, R53, R204.reuse, RZ ;  /* 0x000000cc35197210 */ /* 0x080fe20007fde0ff */
[----:B------:R-:W-:Y:S01]  /*4e10*/  IMAD.X R40, R40, 0x1, R205, P3 ;  /* 0x0000000128287824 */ /* 0x000fe200018e06cd */
[----:B------:R-:W-:-:S02]  /*4e20*/  IADD3 R31, P3, R47, R204, RZ ;  /* 0x000000cc2f1f7210 */ /* 0x000fc40007f7e0ff */
[----:B------:R-:W-:Y:S02]  /*4e30*/  R2UR UR45, R24 ;  /* 0x00000000182d72ca */ /* 0x000fe400000e0000 */
[----:B------:R-:W-:Y:S02]  /*4e40*/  SHF.R.S32.HI R34, RZ, 0x1f, R55 ;  /* 0x0000001fff227819 */ /* 0x000fe40000011437 */
[----:B------:R-:W-:Y:S02]  /*4e50*/  CS2R R54, SRZ ;  /* 0x0000000000367805 */ /* 0x000fe4000001ff00 */
[----:B------:R-:W-:Y:S02]  /*4e60*/  SHF.R.S32.HI R26, RZ, 0x1f, R47 ;  /* 0x0000001fff1a7819 */ /* 0x000fe4000001142f */
[----:B------:R-:W-:Y:S01]  /*4e70*/  R2UR UR46, R25 ;  /* 0x00000000192e72ca */ /* 0x000fe200000e0000 */
[----:B------:R-:W-:Y:S01]  /*4e80*/  IMAD R25, R30, UR5, RZ ;  /* 0x000000051e197c24 */ /* 0x000fe2000f8e02ff */
[----:B------:R-:W-:Y:S01]  /*4e90*/  SHF.R.S32.HI R24, RZ, 0x1f, R51 ;  /* 0x0000001fff187819 */ /* 0x000fe20000011433 */
[--C-:B------:R-:W-:Y:S01]  /*4ea0*/  IMAD.X R34, R34, 0x1, R205.reuse, P1 ;  /* 0x0000000122227824 */ /* 0x100fe200008e06cd */
[----:B------:R-:W-:Y:S01]  /*4eb0*/  R2UR UR48, R31 ;  /* 0x000000001f3072ca */ /* 0x000fe200000e0000 */
[--C-:B------:R-:W-:Y:S01]  /*4ec0*/  IMAD.X R31, R26, 0x1, R205.reuse, P3 ;  /* 0x000000011a1f7824 */ /* 0x100fe200018e06cd */
[----:B------:R-:W-:Y:S01]  /*4ed0*/  R2UR UR53, R46 ;  /* 0x000000002e3572ca */ /* 0x000fe200000e0000 */
[----:B------:R-:W-:Y:S01]  /*4ee0*/  IMAD.X R33, R24, 0x1, R205, P0 ;  /* 0x0000000118217824 */ /* 0x000fe200000e06cd */
[-C--:B------:R-:W-:Y:S01]  /*4ef0*/  IADD3 R45, P1, R27, R204.reuse, RZ ;  /* 0x000000cc1b2d7210 */ /* 0x080fe20007f3e0ff */
[----:B------:R-:W-:Y:S01]  /*4f00*/  ULDC UR5, c[0x0][0x234] ;  /* 0x00008d0000057ab9 */ /* 0x000fe20000000800 */
[----:B------:R-:W-:Y:S01]  /*4f10*/  SHF.R.S32.HI R26, RZ, 0x1f, R27 ;  /* 0x0000001fff1a7819 */ /* 0x000fe2000001141b */
[----:B------:R-:W-:Y:S01]  /*4f20*/  IMAD R3, R3, UR5, RZ ;  /* 0x0000000503037c24 */ /* 0x000fe2000f8e02ff */
[----:B------:R-:W-:-:S02]  /*4f30*/  IADD3 R30, P0, R25, R204, RZ ;  /* 0x000000cc191e7210 */ /* 0x000fc40007f1e0ff */
[----:B------:R-:W-:Y:S01]  /*4f40*/  SHF.R.S32.HI R46, RZ, 0x1f, R25 ;  /* 0x0000001fff2e7819 */ /* 0x000fe20000011419 */
[----:B------:R-:W-:Y:S01]  /*4f50*/  IMAD.X R27, R26, 0x1, R205, P1 ;  /* 0x000000011a1b7824 */ /* 0x000fe200008e06cd */
[----:B------:R-:W-:Y:S02]  /*4f60*/  SHF.R.S32.HI R32, RZ, 0x1f, R103 ;  /* 0x0000001fff207819 */ /* 0x000fe40000011467 */
[----:B------:R-:W-:Y:S01]  /*4f70*/  LOP3.LUT R111, R2, 0x4, RZ, 0xfc, !PT ;  /* 0x00000004026f7812 */ /* 0x000fe200078efcff */
[--C-:B------:R-:W-:Y:S01]  /*4f80*/  IMAD.X R26, R46, 0x1, R205.reuse, P0 ;  /* 0x000000012e1a7824 */ /* 0x100fe200000e06cd */
[----:B------:R-:W-:Y:S01]  /*4f90*/  IADD3 R103, P0, R3, UR16, RZ ;  /* 0x0000001003677c10 */ /* 0x000fe2000ff1e0ff */
[----:B------:R-:W-:Y:S01]  /*4fa0*/  IMAD.X R32, R32, 0x1, R205, P4 ;  /* 0x0000000120207824 */ /* 0x000fe200020e06cd */
[C---:B------:R-:W-:Y:S01]  /*4fb0*/  LEA.HI R109, R106.reuse, 0x4e, RZ, 0x1a ;  /* 0x0000004e6a6d7811 */ /* 0x040fe200078fd0ff */
[----:B------:R-:W-:Y:S01]  /*4fc0*/  IMAD R111, R111, UR22, RZ ;  /* 0x000000166f6f7c24 */ /* 0x000fe2000f8e02ff */
[----:B------:R-:W-:Y:S01]  /*4fd0*/  LEA.HI.X.SX32 R104, R3, UR17, 0x1, P0 ;  /* 0x0000001103687c11 */ /* 0x000fe200080f0eff */
[----:B------:R-:W-:Y:S01]  /*4fe0*/  UMOV UR16, URZ ;  /* 0x0000003f00107c82 */ /* 0x000fe20008000000 */
[----:B------:R-:W0:Y:S01]  /*4ff0*/  LDC R3, c[0x0][0x238] ;  /* 0x00008e00ff037b82 */ /* 0x000e220000000800 */
[----:B------:R-:W-:Y:S01]  /*5000*/  R2UR UR32, R37 ;  /* 0x00000000252072ca */ /* 0x000fe200000e0000 */
[----:B------:R-:W-:Y:S01]  /*5010*/  IMAD.SHL.U32 R37, R106, 0x10, RZ ;  /* 0x000000106a257824 */ /* 0x000fe200078e00ff */
[----:B------:R-:W-:Y:S01]  /*5020*/  LOP3.LUT R113, R2, 0x6, RZ, 0xfc, !PT ;  /* 0x0000000602717812 */ /* 0x000fe200078efcff */
[----:B------:R-:W-:Y:S01]  /*5030*/  UIADD3.X UR22, UR16, 0x40000040, URZ, UP1, !UPT ;  /* 0x4000004010167890 */ /* 0x000fe20008ffe43f */
[-C--:B------:R-:W-:Y:S01]  /*5040*/  IADD3 R28, P2, R49, R204.reuse, RZ ;  /* 0x000000cc311c7210 */ /* 0x080fe20007f5e0ff */
[----:B------:R-:W-:Y:S01]  /*5050*/  UMOV UR17, URZ ;  /* 0x0000003f00117c82 */ /* 0x000fe20008000000 */
[----:B------:R-:W-:Y:S01]  /*5060*/  IADD3 R24, P3, R35, R204, RZ ;  /* 0x000000cc23187210 */ /* 0x000fe20007f7e0ff */
[----:B------:R-:W-:Y:S01]  /*5070*/  IMAD R113, R113, UR21, RZ ;  /* 0x0000001571717c24 */ /* 0x000fe2000f8e02ff */
[----:B------:R-:W-:-:S02]  /*5080*/  R2UR UR43, R30 ;  /* 0x000000001e2b72ca */ /* 0x000fc400000e0000 */
[----:B------:R-:W-:Y:S02]  /*5090*/  CS2R R46, SRZ ;  /* 0x00000000002e7805 */ /* 0x000fe4000001ff00 */
[----:B------:R-:W-:Y:S02]  /*50a0*/  SHF.R.S32.HI R30, RZ, 0x1f, R49 ;  /* 0x0000001fff1e7819 */ /* 0x000fe40000011431 */
[----:B------:R-:W-:Y:S02]  /*50b0*/  R2UR UR47, R28 ;  /* 0x000000001c2f72ca */ /* 0x000fe400000e0000 */
[----:B------:R-:W-:Y:S01]  /*50c0*/  R2UR UR39, R24 ;  /* 0x00000000182772ca */ /* 0x000fe200000e0000 */
[----:B------:R-:W-:Y:S01]  /*50d0*/  IMAD.X R30, R30, 0x1, R205, P2 ;  /* 0x000000011e1e7824 */ /* 0x000fe200010e06cd */
[----:B------:R-:W-:Y:S02]  /*50e0*/  IADD3 R28, P4, R43, R204, RZ ;  /* 0x000000cc2b1c7210 */ /* 0x000fe40007f9e0ff */
[----:B------:R-:W-:-:S02]  /*50f0*/  SHF.R.S32.HI R24, RZ, 0x1f, R53 ;  /* 0x0000001fff187819 */ /* 0x000fc40000011435 */
[----:B------:R-:W-:Y:S02]  /*5100*/  LOP3.LUT R108, R37, 0x70, RZ, 0xc0, !PT ;  /* 0x00000070256c7812 */ /* 0x000fe400078ec0ff */
[----:B------:R-:W-:Y:S01]  /*5110*/  R2UR UR42, R28 ;  /* 0x000000001c2a72ca */ /* 0x000fe200000e0000 */
[-C--:B0-----:R-:W-:Y:S01]  /*5120*/  IMAD R111, R109, R3.reuse, RZ ;  /* 0x000000036d6f7224 */ /* 0x081fe200078e02ff */
[----:B------:R-:W-:Y:S01]  /*5130*/  SHF.R.S32.HI R52, RZ, 0x1f, R29 ;  /* 0x0000001fff347819 */ /* 0x000fe2000001141d */
[-C--:B------:R-:W-:Y:S01]  /*5140*/  IMAD R109, R130, R3.reuse, RZ ;  /* 0x00000003826d7224 */ /* 0x080fe200078e02ff */
[-C--:B------:R-:W-:Y:S01]  /*5150*/  IADD3 R202, P2, R29, R204.reuse, RZ ;  /* 0x000000cc1dca7210 */ /* 0x080fe20007f5e0ff */
[-C--:B------:R-:W-:Y:S01]  /*5160*/  IMAD R111, R128, R3.reuse, RZ ;  /* 0x00000003806f7224 */ /* 0x080fe200078e02ff */
[----:B------:R-:W-:Y:S01]  /*5170*/  SHF.R.S32.HI R28, RZ, 0x1f, R107 ;  /* 0x0000001fff1c7819 */ /* 0x000fe2000001146b */
[-C--:B------:R-:W-:Y:S01]  /*5180*/  IMAD R109, R2, R3.reuse, RZ ;  /* 0x00000003026d7224 */ /* 0x080fe200078e02ff */
[----:B------:R-:W-:Y:S01]  /*5190*/  SHF.R.S32.HI R48, RZ, 0x1f, R43 ;  /* 0x0000001fff307819 */ /* 0x000fe2000001142b */
[-C--:B------:R-:W-:Y:S01]  /*51a0*/  IMAD R111, R208, R3.reuse, RZ ;  /* 0x00000003d06f7224 */ /* 0x080fe200078e02ff */
[----:B------:R-:W-:Y:S01]  /*51b0*/  SHF.R.S32.HI R50, RZ, 0x1f, R35 ;  /* 0x0000001fff327819 */ /* 0x000fe20000011423 */
[-C--:B------:R-:W-:Y:S01]  /*51c0*/  IMAD R109, R210, R3.reuse, RZ ;  /* 0x00000003d26d7224 */ /* 0x080fe200078e02ff */
[----:B------:R2:W-:Y:S01]  /*51d0*/  STL [R1+0x4], R108 ;  /* 0x0000046c01007387 */ /* 0x0005e20000100800 */
[-C--:B------:R-:W-:Y:S01]  /*51e0*/  IMAD R113, R132, R3.reuse, RZ ;  /* 0x0000000384717224 */ /* 0x080fe200078e02ff */
[C---:B------:R-:W-:Y:S01]  /*51f0*/  LOP3.LUT R107, R2.reuse, 0x2, RZ, 0xfc, !PT ;  /* 0x00000002026b7812 */ /* 0x040fe200078efcff */
[-C--:B------:R-:W-:Y:S01]  /*5200*/  IMAD R111, R211, R3.reuse, RZ ;  /* 0x00000003d36f7224 */ /* 0x080fe200078e02ff */
[----:B------:R-:W-:Y:S01]  /*5210*/  LOP3.LUT R115, R2, 0x8, RZ, 0xfc, !PT ;  /* 0x0000000802737812 */ /* 0x000fe200078efcff */
[-C--:B------:R-:W-:Y:S01]  /*5220*/  IMAD R109, R213, R3.reuse, RZ ;  /* 0x00000003d56d7224 */ /* 0x080fe200078e02ff */
[----:B------:R-:W-:Y:S01]  /*5230*/  R2UR UR44, R45 ;  /* 0x000000002d2c72ca */ /* 0x000fe200000e0000 */
        /* <DEDUP_REMOVED lines=24> */
[----:B------:R-:W-:Y:S01]  /*53c0*/  IMAD.X R29, R24, 0x1, R205, P6 ;  /* 0x00000001181d7824 */ /* 0x000fe200030e06cd */
[----:B------:R-:W-:Y:S01]  /*53d0*/  IADD3 R204, P6, R36, R204, RZ ;  /* 0x000000cc24cc7210 */ /* 0x000fe20007fde0ff */
[-C--:B------:R-:W-:Y:S01]  /*53e0*/  IMAD R113, R218, R3.reuse, RZ ;  /* 0x00000003da717224 */ /* 0x080fe200078e02ff */
[----:B------:R-:W-:Y:S01]  /*53f0*/  R2UR UR7, R26 ;  /* 0x000000001a0772ca */ /* 0x000fe200000e0000 */
[----:B------:R-:W-:Y:S01]  /*5400*/  IMAD R111, R226, R3, RZ ;  /* 0x00000003e26f7224 */ /* 0x000fe200078e02ff */
[----:B------:R-:W-:Y:S01]  /*5410*/  LEA.HI.X.SX32 R203, R36, R205, 0x1, P6 ;  /* 0x000000cd24cb7211 */ /* 0x000fe200030f0eff */
[-C--:B------:R-:W-:Y:S01]  /*5420*/  IMAD R109, R228, R3.reuse, RZ ;  /* 0x00000003e46d7224 */ /* 0x080fe200078e02ff */
[----:B------:R-:W-:Y:S01]  /*5430*/  R2UR UR10, R29 ;  /* 0x000000001d0a72ca */ /* 0x000fe200000e0000 */
[-C--:B------:R-:W-:Y:S01]  /*5440*/  IMAD R113, R221, R3.reuse, RZ ;  /* 0x00000003dd717224 */ /* 0x080fe200078e02ff */
[----:B------:R-:W-:Y:S01]  /*5450*/  CS2R R26, SRZ ;  /* 0x00000000001a7805 */ /* 0x000fe2000001ff00 */
        /* <DEDUP_REMOVED lines=16> */
[----:B------:R-:W-:-:S02]  /*5560*/  IMAD R113, R230, R3, RZ ;  /* 0x00000003e6717224 */ /* 0x000fc400078e02ff */
[-C--:B------:R-:W-:Y:S02]  /*5570*/  IMAD R111, R239, R3.reuse, RZ ;  /* 0x00000003ef6f7224 */ /* 0x080fe400078e02ff */
[-C--:B------:R-:W-:Y:S02]  /*5580*/  IMAD R109, R241, R3.reuse, RZ ;  /* 0x00000003f16d7224 */ /* 0x080fe400078e02ff */
[--C-:B------:R-:W-:Y:S02]  /*5590*/  IMAD.X R28, R28, 0x1, R205.reuse, P5 ;  /* 0x000000011c1c7824 */ /* 0x100fe400028e06cd */
[--C-:B------:R-:W-:Y:S01]  /*55a0*/  IMAD.X R25, R48, 0x1, R205.reuse, P4 ;  /* 0x0000000130197824 */ /* 0x100fe200020e06cd */
[----:B------:R-:W-:Y:S01]  /*55b0*/  CS2R R48, SRZ ;  /* 0x0000000000307805 */ /* 0x000fe2000001ff00 */
[--C-:B------:R-:W-:Y:S01]  /*55c0*/  IMAD.X R24, R50, 0x1, R205.reuse, P3 ;  /* 0x0000000132187824 */ /* 0x100fe200018e06cd */
[----:B------:R-:W-:Y:S01]  /*55d0*/  R2UR UR9, R28 ;  /* 0x000000001c0972ca */ /* 0x000fe200000e0000 */
[----:B------:R-:W-:Y:S01]  /*55e0*/  IMAD.X R201, R52, 0x1, R205, P2 ;  /* 0x0000000134c97824 */ /* 0x000fe200010e06cd */
[----:B------:R-:W-:Y:S01]  /*55f0*/  LEA.HI R205, R106, 0x5e, RZ, 0x1a ;  /* 0x0000005e6acd7811 */ /* 0x000fe200078fd0ff */
[-C--:B------:R-:W-:Y:S01]  /*5600*/  IMAD R113, R233, R3.reuse, RZ ;  /* 0x00000003e9717224 */ /* 0x080fe200078e02ff */
[----:B------:R-:W-:Y:S01]  /*5610*/  R2UR UR6, R25 ;  /* 0x00000000190672ca */ /* 0x000fe200000e0000 */
        /* <DEDUP_REMOVED lines=13> */
[-C--:B------:R-:W-:Y:S02]  /*56f0*/  IMAD R113, R243, R3.reuse, RZ ;  /* 0x00000003f3717224 */ /* 0x080fe400078e02ff */
[-C--:B------:R-:W-:Y:S02]  /*5700*/  IMAD R111, R251, R3.reuse, RZ ;  /* 0x00000003fb6f7224 */ /* 0x080fe400078e02ff */
[-C--:B------:R-:W-:Y:S02]  /*5710*/  IMAD R109, R124, R3.reuse, RZ ;  /* 0x000000037c6d7224 */ /* 0x080fe400078e02ff */
        /* <DEDUP_REMOVED lines=11> */
[----:B------:R-:W-:Y:S01]  /*57d0*/  IMAD R109, R112, R3, RZ ;  /* 0x00000003706d7224 */ /* 0x000fe200078e02ff */
[----:B------:R-:W-:Y:S01]  /*57e0*/  LOP3.LUT R3, R108, 0x1f80, R110, 0xf8, !PT ;  /* 0x00001f806c037812 */ /* 0x000fe200078ef86e */
[----:B------:R-:W-:Y:S01]  /*57f0*/  IMAD R106, R0, UR19, RZ ;  /* 0x00000013006a7c24 */ /* 0x000fe2000f8e02ff */
[----:B------:R-:W-:Y:S01]  /*5800*/  UIADD3 UR19, UP0, UR28, 0x2, URZ ;  /* 0x000000021c137890 */ /* 0x000fe2000ff1e03f */
[----:B------:R-:W-:Y:S01]  /*5810*/  IMAD R107, R107, UR29, RZ ;  /* 0x0000001d6b6b7c24 */ /* 0x000fe2000f8e02ff */
[----:B------:R-:W-:Y:S01]  /*5820*/  LOP3.LUT R3, R3, R2, RZ, 0xfc, !PT ;  /* 0x0000000203037212 */ /* 0x000fe200078efcff */
[----:B------:R-:W-:Y:S01]  /*5830*/  IMAD R115, R115, UR20, RZ ;  /* 0x0000001473737c24 */ /* 0x000fe2000f8e02ff */
[----:B------:R-:W-:-:S02]  /*5840*/  UIADD3.X UR17, UR17, 0x40000040, URZ, UP0, !UPT ;  /* 0x4000004011117890 */ /* 0x000fc400087fe43f */
[----:B------:R-:W-:Y:S01]  /*5850*/  LOP3.LUT R3, R3, 0x70, RZ, 0x3c, !PT ;  /* 0x0000007003037812 */ /* 0x000fe200078e3cff */
[----:B------:R-:W-:Y:S01]  /*5860*/  UMOV UR16, UR19 ;  /* 0x0000001300107c82 */ /* 0x000fe20008000000 */
[----:B------:R-:W-:Y:S01]  /*5870*/  UMOV UR19, UR22 ;  /* 0x0000001600137c82 */ /* 0x000fe20008000000 */
[----:B------:R-:W-:Y:S02]  /*5880*/  UIADD3.64 UR20, UR16, 0x2, URZ ;  /* 0x0000000210147897 */ /* 0x000fe4000fffe03f */
[----:B------:R-:W-:Y:S02]  /*5890*/  UIADD3.64 UR24, UR16, 0x4, URZ ;  /* 0x0000000410187897 */ /* 0x000fe4000fffe03f */
[----:B------:R-:W-:Y:S02]  /*58a0*/  UIADD3.64 UR22, UR18, 0x2, URZ ;  /* 0x0000000212167897 */ /* 0x000fe4000fffe03f */
[----:B--2---:R-:W-:-:S12]  /*58b0*/  UIADD3.64 UR26, UR18, 0x4, URZ ;  /* 0x00000004121a7897 */ /* 0x004fd8000fffe03f */
.L_x_2:
[----:B------:R-:W0:Y:S01]  /*58c0*/  LDC R114, c[0x0][0x238] ;  /* 0x00008e00ff727b82 */ /* 0x000e220000000800 */
[C---:B------:R-:W-:Y:S01]  /*58d0*/  LOP3.LUT R112, R2.reuse, 0x2, RZ, 0xfc, !PT ;  /* 0x0000000202707812 */ /* 0x040fe200078efcff */
[----:B------:R-:W-:Y:S01]  /*58e0*/  ULDC UR29, c[0x0][0x238] ;  /* 0x00008e00001d7ab9 */ /* 0x000fe20000000800 */
[C---:B------:R-:W-:Y:S01]  /*58f0*/  LOP3.LUT R108, R2.reuse, 0x2, RZ, 0xfc, !PT ;  /* 0x00000002026c7812 */ /* 0x040fe200078efcff */
[----:B------:R-:W1:Y:S01]  /*5900*/  S2R R123, SR_TID.X ;  /* 0x00000000007b7919 */ /* 0x000e620000002100 */
[----:B------:R-:W-:Y:S01]  /*5910*/  ISETP.GE.AND P1, PT, R2, UR59, PT ;  /* 0x0000003b02007c0c */ /* 0x000fe2000bf26270 */
[----:B------:R-:W-:Y:S01]  /*5920*/  IMAD R112, R112, UR29, RZ ;  /* 0x0000001d70707c24 */ /* 0x000fe2000f8e02ff */
[----:B------:R-:W-:Y:S01]  /*5930*/  ISETP.GE.AND P3, PT, R108, UR59, PT ;  /* 0x0000003b6c007c0c */ /* 0x000fe2000bf66270 */
[----:B------:R-:W-:Y:S01]  /*5940*/  ULDC UR31, c[0x0][0x238] ;  /* 0x00008e00001f7ab9 */ /* 0x000fe20000000800 */
[----:B------:R-:W-:Y:S01]  /*5950*/  LOP3.LUT R113, R2, 0x4, RZ, 0xfc, !PT ;  /* 0x0000000402717812 */ /* 0x000fe200078efcff */
[----:B------:R-:W-:Y:S01]  /*5960*/  ULDC UR29, c[0x0][0x238] ;  /* 0x00008e00001d7ab9 */ /* 0x000fe20000000800 */
[----:B------:R-:W-:Y:S01]  /*5970*/  IADD3 R108, P4, R112, R103, RZ ;  /* 0x00000067706c7210 */ /* 0x000fe20007f9e0ff */
[----:B------:R-:W2:Y:S01]  /*5980*/  LDC R116, c[0x0][0x238] ;  /* 0x00008e00ff747b82 */ /* 0x000ea20000000800 */
[----:B------:R-:W-:-:S02]  /*5990*/  PRMT R122, RZ, 0x7610, R122 ;  /* 0x00007610ff7a7816 */ /* 0x000fc4000000007a */
[----:B------:R-:W-:Y:S02]  /*59a0*/  LEA.HI.X.SX32 R109, R112, R104, 0x1, P4 ;  /* 0x00000068706d7211 */ /* 0x000fe400020f0eff */
[----:B------:R-:W-:Y:S01]  /*59b0*/  PRMT R125, RZ, 0x7610, R125 ;  /* 0x00007610ff7d7816 */ /* 0x000fe2000000007d */
[C---:B0-----:R-:W-:Y:S01]  /*59c0*/  IMAD R114, R2.reuse, R114, RZ ;  /* 0x0000007202727224 */ /* 0x041fe200078e02ff */
[----:B------:R-:W-:-:S04]  /*59d0*/  LOP3.LUT R112, R2, 0x6, RZ, 0xfc, !PT ;  /* 0x0000000602707812 */ /* 0x000fc800078efcff */
[----:B------:R0:W3:Y:S01]  /*59e0*/  @!P3 LDG.E.U8 R125, desc[UR40][R108.64] ;  /* 0x000000286c7db981 */ /* 0x0000e2000c1e1100 */
[----:B------:R-:W-:-:S04]  /*59f0*/  IADD3 R110, P2, R114, R103, RZ ;  /* 0x00000067726e7210 */ /* 0x000fc80007f5e0ff */
[----:B------:R-:W-:Y:S02]  /*5a00*/  LEA.HI.X.SX32 R111, R114, R104, 0x1, P2 ;  /* 0x00000068726f7211 */ /* 0x000fe400010f0eff */
[----:B------:R-:W-:Y:S01]  /*5a10*/  LOP3.LUT R114, R2, 0x4, RZ, 0xfc, !PT ;  /* 0x0000000402727812 */ /* 0x000fe200078efcff */
[----:B------:R-:W-:Y:S01]  /*5a20*/  IMAD R112, R112, UR29, RZ ;  /* 0x0000001d70707c24 */ /* 0x000fe2000f8e02ff */
[----:B------:R-:W-:Y:S01]  /*5a30*/  ISETP.GE.AND P2, PT, R113, UR59, PT ;  /* 0x0000003b71007c0c */ /* 0x000fe2000bf46270 */
[----:B------:R4:W5:Y:S01]  /*5a40*/  @!P1 LDG.E.U8 R122, desc[UR40][R110.64] ;  /* 0x000000286e7a9981 */ /* 0x000962000c1e1100 */
[----:B------:R-:W-:Y:S01]  /*5a50*/  PRMT R124, RZ, 0x7610, R124 ;  /* 0x00007610ff7c7816 */ /* 0x000fe2000000007c */
[----:B------:R-:W-:Y:S01]  /*5a60*/  IMAD R114, R114, UR31, RZ ;  /* 0x0000001f72727c24 */ /* 0x000fe2000f8e02ff */
[----:B------:R-:W-:Y:S01]  /*5a70*/  LOP3.LUT R113, R2, 0x6, RZ, 0xfc, !PT ;  /* 0x0000000602717812 */ /* 0x000fe200078efcff */
[----:B------:R-:W-:Y:S01]  /*5a80*/  ULDC UR29, c[0x0][0x238] ;  /* 0x00008e00001d7ab9 */ /* 0x000fe20000000800 */
[----:B0-----:R-:W-:-:S02]  /*5a90*/  IADD3 R108, P4, R112, R103, RZ ;  /* 0x00000067706c7210 */ /* 0x001fc40007f9e0ff */
[----:B------:R-:W-:Y:S02]  /*5aa0*/  ISETP.GE.AND P1, PT, R113, UR59, PT ;  /* 0x0000003b71007c0c */ /* 0x000fe4000bf26270 */
[----:B------:R-:W-:Y:S02]  /*5ab0*/  PRMT R127, RZ, 0x7610, R127 ;  /* 0x00007610ff7f7816 */ /* 0x000fe4000000007f */
[----:B----4-:R-:W-:Y:S02]  /*5ac0*/  IADD3 R110, P5, R114, R103, RZ ;  /* 0x00000067726e7210 */ /* 0x010fe40007fbe0ff */
[-C--:B------:R-:W-:Y:S02]  /*5ad0*/  LEA.HI.X.SX32 R109, R112, R104.reuse, 0x1, P4 ;  /* 0x00000068706d7211 */ /* 0x080fe400020f0eff */
[----:B------:R-:W-:Y:S02]  /*5ae0*/  LEA.HI.X.SX32 R111, R114, R104, 0x1, P5 ;  /* 0x00000068726f7211 */ /* 0x000fe400028f0eff */
[----:B------:R-:W-:Y:S01]  /*5af0*/  LOP3.LUT R112, R2, 0xa, RZ, 0xfc, !PT ;  /* 0x0000000a02707812 */ /* 0x000fe200078efcff */
[----:B------:R-:W0:Y:S01]  /*5b00*/  LDC R114, c[0x0][0x238] ;  /* 0x00008e00ff727b82 */ /* 0x000e220000000800 */
[----:B-1----:R-:W-:Y:S01]  /*5b10*/  LEA.HI R107, R123, 0x5e, RZ, 0x1a ;  /* 0x0000005e7b6b7811 */ /* 0x002fe200078fd0ff */
[----:B------:R1:W4:Y:S01]  /*5b20*/  @!P2 LDG.E.U8 R124, desc[UR40][R110.64] ;  /* 0x000000286e7ca981 */ /* 0x000322000c1e1100 */
[----:B------:R-:W-:-:S02]  /*5b30*/  ISETP.GE.AND P2, PT, R112, UR59, PT ;  /* 0x0000003b70007c0c */ /* 0x000fc4000bf46270 */
[----:B------:R-:W-:Y:S01]  /*5b40*/  LOP3.LUT R112, R2, 0xc, RZ, 0xfc, !PT ;  /* 0x0000000c02707812 */ /* 0x000fe200078efcff */
[----:B------:R2:W3:Y:S01]  /*5b50*/  @!P1 LDG.E.U8 R127, desc[UR40][R108.64] ;  /* 0x000000286c7f9981 */ /* 0x0004e2000c1e1100 */
[----:B------:R-:W-:Y:S02]  /*5b60*/  ISETP.GE.AND P0, PT, R107, UR59, PT ;  /* 0x0000003b6b007c0c */ /* 0x000fe4000bf06270 */
[----:B------:R-:W-:Y:S01]  /*5b70*/  ISETP.GE.AND P1, PT, R112, UR59, PT ;  /* 0x0000003b70007c0c */ /* 0x000fe2000bf26270 */
[----:B------:R-:W2:Y:S01]  /*5b80*/  LDC R107, c[0x0][0x238] ;  /* 0x00008e00ff6b7b82 */ /* 0x000ea20000000800 */
[----:B------:R-:W2:Y:S01]  /*5b90*/  S2R R112, SR_TID.X ;  /* 0x0000000000707919 */ /* 0x000ea20000002100 */
[C---:B------:R-:W-:Y:S02]  /*5ba0*/  LOP3.LUT R113, R2.reuse, 0x8, RZ, 0xfc, !PT ;  /* 0x0000000802717812 */ /* 0x040fe400078efcff */
[----:B------:R-:W-:Y:S02]  /*5bb0*/  LOP3.LUT R115, R2, 0x8, RZ, 0xfc, !PT ;  /* 0x0000000802737812 */ /* 0x000fe400078efcff */
[----:B------:R-:W-:-:S02]  /*5bc0*/  ISETP.GE.AND P3, PT, R113, UR59, PT ;  /* 0x0000003b71007c0c */ /* 0x000fc4000bf66270 */
[----:B------:R-:W-:Y:S01]  /*5bd0*/  LOP3.LUT R113, R2, 0xa, RZ, 0xfc, !PT ;  /* 0x0000000a02717812 */ /* 0x000fe200078efcff */
[----:B------:R-:W-:Y:S01]  /*5be0*/  IMAD R115, R115, UR29, RZ ;  /* 0x0000001d73737c24 */ /* 0x000fe2000f8e02ff */
[----:B------:R-:W-:-:S03]  /*5bf0*/  PRMT R126, RZ, 0x7610, R126 ;  /* 0x00007610ff7e7816 */ /* 0x000fc6000000007e */
[----:B0-----:R-:W-:Y:S01]  /*5c00*/  IMAD R113, R113, R114, RZ ;  /* 0x0000007271717224 */ /* 0x001fe200078e02ff */
[CC--:B-1----:R-:W-:Y:S01]  /*5c10*/  IADD3 R110, P5, R115.reuse, R103.reuse, RZ ;  /* 0x00000067736e7210 */ /* 0x0c2fe20007fbe0ff */
[----:B------:R-:W0:Y:S03]  /*5c20*/  LDC R114, c[0x0][0x238] ;  /* 0x00008e00ff727b82 */ /* 0x000e260000000800 */
[-C--:B------:R-:W-:Y:S02]  /*5c30*/  LEA.HI.X.SX32 R111, R115, R104.reuse, 0x1, P5 ;  /* 0x00000068736f7211 */ /* 0x080fe400028f0eff */
[C---:B--2---:R-:W-:Y:S02]  /*5c40*/  IADD3 R108, P4, R113.reuse, R103, RZ ;  /* 0x00000067716c7210 */ /* 0x044fe40007f9e0ff */
[----:B------:R-:W-:Y:S01]  /*5c50*/  PRMT R129, RZ, 0x7610, R129 ;  /* 0x00007610ff817816 */ /* 0x000fe20000000081 */
[----:B------:R-:W2:Y:S01]  /*5c60*/  @!P3 LDG.E.U8 R126, desc[UR40][R110.64] ;  /* 0x000000286e7eb981 */ /* 0x000ea2000c1e1100 */
[----:B------:R-:W-:Y:S01]  /*5c70*/  LEA.HI.X.SX32 R109, R113, R104, 0x1, P4 ;  /* 0x00000068716d7211 */ /* 0x000fe200020f0eff */
[----:B------:R-:W1:Y:S04]  /*5c80*/  LDC R115, c[0x0][0x238] ;  /* 0x00008e00ff737b82 */ /* 0x000e680000000800 */
[----:B------:R0:W2:Y:S01]  /*5c90*/  @!P2 LDG.E.U8 R129, desc[UR40][R108.64] ;  /* 0x000000286c81a981 */ /* 0x0000a2000c1e1100 */
[----:B------:R-:W-:-:S04]  /*5ca0*/  LEA.HI R112, R112, 0xe, RZ, 0x1a ;  /* 0x0000000e70707811 */ /* 0x000fc800078fd0ff */
[C---:B------:R-:W-:Y:S01]  /*5cb0*/  ISETP.GE.AND P3, PT, R112.reuse, UR59, PT ;  /* 0x0000003b70007c0c */ /* 0x040fe2000bf66270 */
[----:B------:R-:W-:Y:S01]  /*5cc0*/  IMAD R107, R112, R107, RZ ;  /* 0x0000006b706b7224 */ /* 0x000fe200078e02ff */
[----:B------:R-:W-:-:S04]  /*5cd0*/  LOP3.LUT R112, R2, 0x10, RZ, 0xfc, !PT ;  /* 0x0000001002707812 */ /* 0x000fc800078efcff */
[----:B------:R-:W-:Y:S02]  /*5ce0*/  ISETP.GE.AND P2, PT, R112, UR59, PT ;  /* 0x0000003b70007c0c */ /* 0x000fe4000bf46270 */
[----:B------:R-:W1:Y:S01]  /*5cf0*/  LDC R112, c[0x0][0x238] ;  /* 0x00008e00ff707b82 */ /* 0x000e620000000800 */
[----:B------:R-:W-:-:S05]  /*5d00*/  LOP3.LUT R113, R2, 0xc, RZ, 0xfc, !PT ;  /* 0x0000000c02717812 */ /* 0x000fca00078efcff */
[----:B0-----:R-:W-:Y:S01]  /*5d10*/  IMAD R113, R113, R114, RZ ;  /* 0x0000007271717224 */ /* 0x001fe200078e02ff */
[----:B------:R-:W-:Y:S02]  /*5d20*/  LOP3.LUT R114, R2, 0x10, RZ, 0xfc, !PT ;  /* 0x0000001002727812 */ /* 0x000fe400078efcff */
[-C--:B------:R-:W-:Y:S02]  /*5d30*/  IADD3 R108, P4, R107, R103.reuse, RZ ;  /* 0x000000676b6c7210 */ /* 0x080fe40007f9e0ff */
[C---:B------:R-:W-:Y:S02]  /*5d40*/  IADD3 R110, P5, R113.reuse, R103, RZ ;  /* 0x00000067716e7210 */ /* 0x040fe40007fbe0ff */
[----:B------:R-:W-:Y:S01]  /*5d50*/  PRMT R128, RZ, 0x7610, R128 ;  /* 0x00007610ff807816 */ /* 0x000fe20000000080 */
[----:B-1----:R-:W-:Y:S01]  /*5d60*/  IMAD R114, R114, R115, RZ ;  /* 0x0000007372727224 */ /* 0x002fe200078e02ff */
[-C--:B------:R-:W-:Y:S01]  /*5d70*/  LEA.HI.X.SX32 R111, R113, R104.reuse, 0x1, P5 ;  /* 0x00000068716f7211 */ /* 0x080fe200028f0eff */
[----:B------:R-:W0:Y:S01]  /*5d80*/  LDC R115, c[0x0][0x238] ;  /* 0x00008e00ff737b82 */ /* 0x000e220000000800 */
[----:B------:R-:W-:-:S02]  /*5d90*/  LEA.HI.X.SX32 R109, R107, R104, 0x1, P4 ;  /* 0x000000686b6d7211 */ /* 0x000fc400020f0eff */
[C---:B------:R-:W-:Y:S01]  /*5da0*/  LOP3.LUT R113, R2.reuse, 0x12, RZ, 0xfc, !PT ;  /* 0x0000001202717812 */ /* 0x040fe200078efcff */
[----:B------:R1:W2:Y:S01]  /*5db0*/  @!P1 LDG.E.U8 R128, desc[UR40][R110.64] ;  /* 0x000000286e809981 */ /* 0x0002a2000c1e1100 */
[C---:B------:R-:W-:Y:S02]  /*5dc0*/  LOP3.LUT R107, R2.reuse, 0x12, RZ, 0xfc, !PT ;  /* 0x00000012026b7812 */ /* 0x040fe400078efcff */
[----:B------:R-:W-:Y:S02]  /*5dd0*/  PRMT R131, RZ, 0x7610, R131 ;  /* 0x00007610ff837816 */ /* 0x000fe40000000083 */
[----:B------:R-:W-:Y:S01]  /*5de0*/  ISETP.GE.AND P1, PT, R113, UR59, PT ;  /* 0x0000003b71007c0c */ /* 0x000fe2000bf26270 */
[----:B------:R-:W-:Y:S01]  /*5df0*/  IMAD R107, R107, R112, RZ ;  /* 0x000000706b6b7224 */ /* 0x000fe200078e02ff */
[----:B------:R-:W-:Y:S01]  /*5e00*/  LOP3.LUT R113, R2, 0x14, RZ, 0xfc, !PT ;  /* 0x0000001402717812 */ /* 0x000fe200078efcff */
[----:B------:R-:W0:Y:S01]  /*5e10*/  LDC R112, c[0x0][0x238] ;  /* 0x00008e00ff707b82 */ /* 0x000e220000000800 */
[----:B------:R-:W-:Y:S01]  /*5e20*/  PRMT R180, RZ, 0x7610, R180 ;  /* 0x00007610ffb47816 */ /* 0x000fe200000000b4 */
[----:B------:R1:W2:Y:S02]  /*5e30*/  @!P3 LDG.E.U8 R131, desc[UR40][R108.64] ;  /* 0x000000286c83b981 */ /* 0x0002a4000c1e1100 */
[----:B-1----:R-:W-:-:S02]  /*5e40*/  IADD3 R110, P5, R114, R103, RZ ;  /* 0x00000067726e7210 */ /* 0x002fc40007fbe0ff */
[----:B------:R-:W-:Y:S02]  /*5e50*/  ISETP.GE.AND P3, PT, R113, UR59, PT ;  /* 0x0000003b71007c0c */ /* 0x000fe4000bf66270 */
[-C--:B------:R-:W-:Y:S02]  /*5e60*/  LEA.HI.X.SX32 R111, R114, R104.reuse, 0x1, P5 ;  /* 0x00000068726f7211 */ /* 0x080fe400028f0eff */
[----:B------:R-:W-:Y:S02]  /*5e70*/  LOP3.LUT R113, R2, 0x16, RZ, 0xfc, !PT ;  /* 0x0000001602717812 */ /* 0x000fe400078efcff */
[C---:B------:R-:W-:Y:S01]  /*5e80*/  IADD3 R108, P4, R107.reuse, R103, RZ ;  /* 0x000000676b6c7210 */ /* 0x040fe20007f9e0ff */
[----:B------:R1:W2:Y:S01]  /*5e90*/  @!P2 LDG.E.U8 R180, desc[UR40][R110.64] ;  /* 0x000000286eb4a981 */ /* 0x0002a2000c1e1100 */
[----:B------:R-:W-:Y:S02]  /*5ea0*/  PRMT R130, RZ, 0x7610, R130 ;  /* 0x00007610ff827816 */ /* 0x000fe40000000082 */
[----:B------:R-:W-:-:S02]  /*5eb0*/  LEA.HI.X.SX32 R109, R107, R104, 0x1, P4 ;  /* 0x000000686b6d7211 */ /* 0x000fc400020f0eff */
[----:B------:R-:W-:Y:S02]  /*5ec0*/  ISETP.GE.AND P2, PT, R113, UR59, PT ;  /* 0x0000003b71007c0c */ /* 0x000fe4000bf46270 */
[C---:B------:R-:W-:Y:S01]  /*5ed0*/  LOP3.LUT R113, R2.reuse, 0x18, RZ, 0xfc, !PT ;  /* 0x0000001802717812 */ /* 0x040fe200078efcff */
[----:B------:R-:W2:Y:S03]  /*5ee0*/  @!P1 LDG.E.U8 R130, desc[UR40][R108.64] ;  /* 0x000000286c829981 */ /* 0x000ea6000c1e1100 */
[----:B------:R-:W-:Y:S02]  /*5ef0*/  ISETP.GE.AND P1, PT, R113, UR59, PT ;  /* 0x0000003b71007c0c */ /* 0x000fe4000bf26270 */
[----:B------:R-:W1:Y:S01]  /*5f00*/  LDC R113, c[0x0][0x238] ;  /* 0x00008e00ff717b82 */ /* 0x000e620000000800 */
[C---:B------:R-:W-:Y:S02]  /*5f10*/  LOP3.LUT R114, R2.reuse, 0x14, RZ, 0xfc, !PT ;  /* 0x0000001402727812 */ /* 0x040fe400078efcff */
[----:B------:R-:W-:-:S03]  /*5f20*/  LOP3.LUT R107, R2, 0x16, RZ, 0xfc, !PT ;  /* 0x00000016026b7812 */ /* 0x000fc600078efcff */
[----:B0-----:R-:W-:Y:S02]  /*5f30*/  IMAD R114, R114, R115, RZ ;  /* 0x0000007372727224 */ /* 0x001fe400078e02ff */
[----:B------:R-:W-:Y:S01]  /*5f40*/  IMAD R107, R107, R112, RZ ;  /* 0x000000706b6b7224 */ /* 0x000fe200078e02ff */
[----:B------:R-:W-:Y:S02]  /*5f50*/  LOP3.LUT R112, R2, 0x18, RZ, 0xfc, !PT ;  /* 0x0000001802707812 */ /* 0x000fe400078efcff */
[C---:B-1----:R-:W-:Y:S02]  /*5f60*/  IADD3 R110, P5, R114.reuse, R103, RZ ;  /* 0x00000067726e7210 */ /* 0x042fe40007fbe0ff */
[----:B------:R-:W-:Y:S02]  /*5f70*/  PRMT R133, RZ, 0x7610, R133 ;  /* 0x00007610ff857816 */ /* 0x000fe40000000085 */
[----:B------:R-:W-:Y:S02]  /*5f80*/  LEA.HI.X.SX32 R111, R114, R104, 0x1, P5 ;  /* 0x00000068726f7211 */ /* 0x000fe400028f0eff */
[----:B------:R-:W-:Y:S01]  /*5f90*/  PRMT R135, RZ, 0x7610, R135 ;  /* 0x00007610ff877816 */ /* 0x000fe20000000087 */
[----:B------:R-:W0:Y:S02]  /*5fa0*/  LDC R114, c[0x0][0x238] ;  /* 0x00008e00ff727b82 */ /* 0x000e240000000800 */
[----:B------:R1:W2:Y:S01]  /*5fb0*/  @!P3 LDG.E.U8 R133, desc[UR40][R110.64] ;  /* 0x000000286e85b981 */ /* 0x0002a2000c1e1100 */
[----:B------:R-:W-:-:S05]  /*5fc0*/  IMAD R112, R112, R113, RZ ;  /* 0x0000007170707224 */ /* 0x000fca00078e02ff */
[----:B-1----:R-:W-:-:S04]  /*5fd0*/  IADD3 R110, P5, R112, R103, RZ ;  /* 0x00000067706e7210 */ /* 0x002fc80007fbe0ff */
[----:B------:R-:W-:Y:S02]  /*5fe0*/  LEA.HI.X.SX32 R111, R112, R104, 0x1, P5 ;  /* 0x00000068706f7211 */ /* 0x000fe400028f0eff */
[----:B------:R-:W1:Y:S03]  /*5ff0*/  S2R R112, SR_TID.X ;  /* 0x0000000000707919 */ /* 0x000e660000002100 */
[----:B------:R0:W2:Y:S01]  /*6000*/  @!P1 LDG.E.U8 R135, desc[UR40][R110.64] ;  /* 0x000000286e879981 */ /* 0x0000a2000c1e1100 */
[----:B-1----:R-:W-:Y:S02]  /*6010*/  LEA.HI R113, R112, 0x1e, RZ, 0x1a ;  /* 0x0000001e70717811 */ /* 0x002fe400078fd0ff */
[----:B------:R-:W1:Y:S01]  /*6020*/  LDC R112, c[0x0][0x238] ;  /* 0x00008e00ff707b82 */ /* 0x000e620000000800 */
[----:B------:R-:W-:Y:S02]  /*6030*/  IADD3 R108, P4, R107, R103, RZ ;  /* 0x000000676b6c7210 */ /* 0x000fe40007f9e0ff */
[----:B------:R-:W-:-:S02]  /*6040*/  PRMT R132, RZ, 0x7610, R132 ;  /* 0x00007610ff847816 */ /* 0x000fc40000000084 */
[----:B------:R-:W-:-:S03]  /*6050*/  LEA.HI.X.SX32 R109, R107, R104, 0x1, P4 ;  /* 0x000000686b6d7211 */ /* 0x000fc600020f0eff */
[----:B------:R-:W5:Y:S02]  /*6060*/  LDC R107, c[0x0][0x238] ;  /* 0x00008e00ff6b7b82 */ /* 0x000f640000000800 */
[----:B------:R-:W2:Y:S01]  /*6070*/  @!P2 LDG.E.U8 R132, desc[UR40][R108.64] ;  /* 0x000000286c84a981 */ /* 0x000ea2000c1e1100 */
[----:B-1----:R-:W-:-:S05]  /*6080*/  IMAD R112, R251, R112, RZ ;  /* 0x00000070fb707224 */ /* 0x002fca00078e02ff */
[----:B0-----:R-:W-:-:S04]  /*6090*/  IADD3 R110, P5, R112, R103, RZ ;  /* 0x00000067706e7210 */ /* 0x001fc80007fbe0ff */
[----:B------:R-:W-:Y:S02]  /*60a0*/  LEA.HI.X.SX32 R111, R112, R104, 0x1, P5 ;  /* 0x00000068706f7211 */ /* 0x000fe400028f0eff */
[----:B------:R-:W0:Y:S01]  /*60b0*/  LDC R112, c[0x0][0x238] ;  /* 0x00008e00ff707b82 */ /* 0x000e220000000800 */
[----:B------:R-:W-:Y:S02]  /*60c0*/  ISETP.GE.AND P2, PT, R251, UR59, PT ;  /* 0x0000003bfb007c0c */ /* 0x000fe4000bf46270 */
[----:B------:R-:W-:Y:S01]  /*60d0*/  PRMT R137, RZ, 0x7610, R137 ;  /* 0x00007610ff897816 */ /* 0x000fe20000000089 */
[C---:B-----5:R-:W-:Y:S01]  /*60e0*/  IMAD R107, R252.reuse, R107, RZ ;  /* 0x0000006bfc6b7224 */ /* 0x060fe200078e02ff */
[----:B------:R-:W-:-:S09]  /*60f0*/  ISETP.GE.AND P3, PT, R252, UR59, PT ;  /* 0x0000003bfc007c0c */ /* 0x000fd2000bf66270 */
[----:B------:R1:W5:Y:S01]  /*6100*/  @!P2 LDG.E.U8 R137, desc[UR40][R110.64] ;  /* 0x000000286e89a981 */ /* 0x000362000c1e1100 */
[----:B0-----:R-:W-:-:S05]  /*6110*/  IMAD R112, R250, R112, RZ ;  /* 0x00000070fa707224 */ /* 0x001fca00078e02ff */
[----:B-1----:R-:W-:-:S04]  /*6120*/  IADD3 R110, P5, R112, R103, RZ ;  /* 0x00000067706e7210 */ /* 0x002fc80007fbe0ff */
[-C--:B------:R-:W-:Y:S02]  /*6130*/  LEA.HI.X.SX32 R111, R112, R104.reuse, 0x1, P5 ;  /* 0x00000068706f7211 */ /* 0x080fe400028f0eff */
[----:B------:R-:W0:Y:S01]  /*6140*/  LDC R112, c[0x0][0x238] ;  /* 0x00008e00ff707b82 */ /* 0x000e220000000800 */
[C---:B------:R-:W-:Y:S02]  /*6150*/  IADD3 R108, P4, R107.reuse, R103, RZ ;  /* 0x000000676b6c7210 */ /* 0x040fe40007f9e0ff */
[----:B------:R-:W-:Y:S02]  /*6160*/  PRMT R134, RZ, 0x7610, R134 ;  /* 0x00007610ff867816 */ /* 0x000fe40000000086 */
[----:B------:R-:W-:-:S03]  /*6170*/  LEA.HI.X.SX32 R109, R107, R104, 0x1, P4 ;  /* 0x000000686b6d7211 */ /* 0x000fc600020f0eff */
[----:B------:R-:W1:Y:S02]  /*6180*/  LDC R107, c[0x0][0x238] ;  /* 0x00008e00ff6b7b82 */ /* 0x000e640000000800 */
[----:B------:R-:W5:Y:S01]  /*6190*/  @!P3 LDG.E.U8 R134, desc[UR40][R108.64] ;  /* 0x000000286c86b981 */ /* 0x000f62000c1e1100 */
[----:B------:R-:W-:Y:S02]  /*61a0*/  ISETP.GE.AND P3, PT, R250, UR59, PT ;  /* 0x0000003bfa007c0c */ /* 0x000fe4000bf66270 */
[----:B------:R-:W-:Y:S01]  /*61b0*/  PRMT R139, RZ, 0x7610, R139 ;  /* 0x00007610ff8b7816 */ /* 0x000fe2000000008b */
[----:B0-----:R-:W-:-:S10]  /*61c0*/  IMAD R112, R248, R112, RZ ;  /* 0x00000070f8707224 */ /* 0x001fd400078e02ff */
[----:B------:R0:W5:Y:S01]  /*61d0*/  @!P3 LDG.E.U8 R139, desc[UR40][R110.64] ;  /* 0x000000286e8bb981 */ /* 0x000162000c1e1100 */
[C---:B------:R-:W-:Y:S02]  /*61e0*/  ISETP.GE.AND P1, PT, R113.reuse, UR59, PT ;  /* 0x0000003b71007c0c */ /* 0x040fe4000bf26270 */
[----:B0-----:R-:W-:Y:S01]  /*61f0*/  IADD3 R110, P5, R112, R103, RZ ;  /* 0x00000067706e7210 */ /* 0x001fe20007fbe0ff */
[----:B-1----:R-:W-:-:S03]  /*6200*/  IMAD R107, R113, R107, RZ ;  /* 0x0000006b716b7224 */ /* 0x002fc600078e02ff */
        /* <DEDUP_REMOVED lines=10> */
[----:B------:R0:W5:Y:S02]  /*62b0*/  @!P1 LDG.E.U8 R141, desc[UR40][R110.64] ;  /* 0x000000286e8d9981 */ /* 0x000164000c1e1100 */
[----:B0-----:R-:W-:Y:S01]  /*62c0*/  IADD3 R110, P5, R112, R103, RZ ;  /* 0x00000067706e7210 */ /* 0x001fe20007fbe0ff */
[----:B-1----:R-:W-:-:S03]  /*62d0*/  IMAD R107, R249, R107, RZ ;  /* 0x0000006bf96b7224 */ /* 0x002fc600078e02ff */
[----:B------:R-:W-:Y:S02]  /*62e0*/  LEA.HI.X.SX32 R111, R112, R104, 0x1, P5 ;  /* 0x00000068706f7211 */ /* 0x000fe400028f0eff */
[----:B------:R-:W0:Y:S01]  /*62f0*/  S2R R112, SR_TID.X ;  /* 0x0000000000707919 */ /* 0x000e220000002100 */
[----:B------:R-:W-:-:S04]  /*6300*/  IADD3 R108, P4, R107, R103, RZ ;  /* 0x000000676b6c7210 */ /* 0x000fc80007f9e0ff */
[----:B------:R-:W-:Y:S02]  /*6310*/  LEA.HI.X.SX32 R109, R107, R104, 0x1, P4 ;  /* 0x000000686b6d7211 */ /* 0x000fe400020f0eff */
[----:B------:R-:W1:Y:S01]  /*6320*/  LDC R107, c[0x0][0x238] ;  /* 0x00008e00ff6b7b82 */ /* 0x000e620000000800 */
[----:B------:R-:W-:Y:S02]  /*6330*/  ISETP.GE.AND P2, PT, R249, UR59, PT ;  /* 0x0000003bf9007c0c */ /* 0x000fe4000bf46270 */
[----:B------:R-:W-:-:S11]  /*6340*/  PRMT R138, RZ, 0x7610, R138 ;  /* 0x00007610ff8a7816 */ /* 0x000fd6000000008a */
[----:B------:R4:W5:Y:S01]  /*6350*/  @!P2 LDG.E.U8 R138, desc[UR40][R108.64] ;  /* 0x000000286c8aa981 */ /* 0x000962000c1e1100 */
[----:B0-----:R-:W-:Y:S02]  /*6360*/  LEA.HI R113, R112, 0x2e, RZ, 0x1a ;  /* 0x0000002e70717811 */ /* 0x001fe400078fd0ff */
[----:B------:R-:W0:Y:S01]  /*6370*/  LDC R112, c[0x0][0x238] ;  /* 0x00008e00ff707b82 */ /* 0x000e220000000800 */
[----:B-1----:R-:W-:-:S05]  /*6380*/  IMAD R107, R247, R107, RZ ;  /* 0x0000006bf76b7224 */ /* 0x002fca00078e02ff */
[----:B----4-:R-:W-:-:S04]  /*6390*/  IADD3 R108, P4, R107, R103, RZ ;  /* 0x000000676b6c7210 */ /* 0x010fc80007f9e0ff */
[----:B------:R-:W-:Y:S02]  /*63a0*/  LEA.HI.X.SX32 R109, R107, R104, 0x1, P4 ;  /* 0x000000686b6d7211 */ /* 0x000fe400020f0eff */
[----:B------:R-:W1:Y:S01]  /*63b0*/  LDC R107, c[0x0][0x238] ;  /* 0x00008e00ff6b7b82 */ /* 0x000e620000000800 */
[----:B------:R-:W-:Y:S02]  /*63c0*/  ISETP.GE.AND P2, PT, R246, UR59, PT ;  /* 0x0000003bf6007c0c */ /* 0x000fe4000bf46270 */
[----:B------:R-:W-:Y:S02]  /*63d0*/  PRMT R143, RZ, 0x7610, R143 ;  /* 0x00007610ff8f7816 */ /* 0x000fe4000000008f */
[----:B------:R-:W-:Y:S01]  /*63e0*/  ISETP.GE.AND P3, PT, R247, UR59, PT ;  /* 0x0000003bf7007c0c */ /* 0x000fe2000bf66270 */
[----:B0-----:R-:W-:-:S08]  /*63f0*/  IMAD R112, R244, R112, RZ ;  /* 0x00000070f4707224 */ /* 0x001fd000078e02ff */
[----:B------:R0:W4:Y:S01]  /*6400*/  @!P2 LDG.E.U8 R143, desc[UR40][R110.64] ;  /* 0x000000286e8fa981 */ /* 0x000122000c1e1100 */
[----:B------:R-:W-:-:S06]  /*6410*/  PRMT R140, RZ, 0x7610, R140 ;  /* 0x00007610ff8c7816 */ /* 0x000fcc000000008c */
[----:B------:R3:W4:Y:S01]  /*6420*/  @!P3 LDG.E.U8 R140, desc[UR40][R108.64] ;  /* 0x000000286c8cb981 */ /* 0x000722000c1e1100 */
[----:B0-----:R-:W-:Y:S01]  /*6430*/  IADD3 R110, P5, R112, R103, RZ ;  /* 0x00000067706e7210 */ /* 0x001fe20007fbe0ff */
[----:B-1----:R-:W-:-:S03]  /*6440*/  IMAD R107, R245, R107, RZ ;  /* 0x0000006bf56b7224 */ /* 0x002fc600078e02ff */
[----:B------:R-:W-:Y:S02]  /*6450*/  LEA.HI.X.SX32 R111, R112, R104, 0x1, P5 ;  /* 0x00000068706f7211 */ /* 0x000fe400028f0eff */
[----:B------:R-:W0:Y:S01]  /*6460*/  LDC R112, c[0x0][0x238] ;  /* 0x00008e00ff707b82 */ /* 0x000e220000000800 */
[----:B---3--:R-:W-:-:S04]  /*6470*/  IADD3 R108, P4, R107, R103, RZ ;  /* 0x000000676b6c7210 */ /* 0x008fc80007f9e0ff */
[----:B------:R-:W-:-:S03]  /*6480*/  LEA.HI.X.SX32 R109, R107, R104, 0x1, P4 ;  /* 0x000000686b6d7211 */ /* 0x000fc600020f0eff */
[----:B------:R-:W1:Y:S01]  /*6490*/  LDC R107, c[0x0][0x238] ;  /* 0x00008e00ff6b7b82 */ /* 0x000e620000000800 */
[----:B------:R-:W-:Y:S02]  /*64a0*/  ISETP.GE.AND P3, PT, R244, UR59, PT ;  /* 0x0000003bf4007c0c */ /* 0x000fe4000bf66270 */
[----:B------:R-:W-:Y:S02]  /*64b0*/  PRMT R179, RZ, 0x7610, R179 ;  /* 0x00007610ffb37816 */ /* 0x000fe400000000b3 */
[----:B------:R-:W-:Y:S02]  /*64c0*/  ISETP.GE.AND P1, PT, R245, UR59, PT ;  /* 0x0000003bf5007c0c */ /* 0x000fe4000bf26270 */
[----:B------:R-:W-:-:S07]  /*64d0*/  PRMT R142, RZ, 0x7610, R142 ;  /* 0x00007610ff8e7816 */ /* 0x000fce000000008e */
[----:B------:R3:W4:Y:S01]  /*64e0*/  @!P3 LDG.E.U8 R179, desc[UR40][R110.64] ;  /* 0x000000286eb3b981 */ /* 0x000722000c1e1100 */
[----:B0-----:R-:W-:-:S03]  /*64f0*/  IMAD R112, R243, R112, RZ ;  /* 0x00000070f3707224 */ /* 0x001fc600078e02ff */
[----:B------:R0:W4:Y:S02]  /*6500*/  @!P1 LDG.E.U8 R142, desc[UR40][R108.64] ;  /* 0x000000286c8e9981 */ /* 0x000124000c1e1100 */
[----:B---3--:R-:W-:Y:S01]  /*6510*/  IADD3 R110, P5, R112, R103, RZ ;  /* 0x00000067706e7210 */ /* 0x008fe20007fbe0ff */
[----:B-1----:R-:W-:-:S03]  /*6520*/  IMAD R107, R113, R107, RZ ;  /* 0x0000006b716b7224 */ /* 0x002fc600078e02ff */
[----:B------:R-:W-:Y:S02]  /*6530*/  LEA.HI.X.SX32 R111, R112, R104, 0x1, P5 ;  /* 0x00000068706f7211 */ /* 0x000fe400028f0eff */
[----:B------:R-:W1:Y:S01]  /*6540*/  LDC R112, c[0x0][0x238] ;  /* 0x00008e00ff707b82 */ /* 0x000e620000000800 */
[----:B0-----:R-:W-:-:S04]  /*6550*/  IADD3 R108, P4, R107, R103, RZ ;  /* 0x000000676b6c7210 */ /* 0x001fc80007f9e0ff */
[----:B------:R-:W-:-:S03]  /*6560*/  LEA.HI.X.SX32 R109, R107, R104, 0x1, P4 ;  /* 0x000000686b6d7211 */ /* 0x000fc600020f0eff */
[----:B------:R-:W0:Y:S01]  /*6570*/  LDC R107, c[0x0][0x238] ;  /* 0x00008e00ff6b7b82 */ /* 0x000e220000000800 */
[----:B------:R-:W-:Y:S02]  /*6580*/  ISETP.GE.AND P1, PT, R243, UR59, PT ;  /* 0x0000003bf3007c0c */ /* 0x000fe4000bf26270 */
[----:B------:R-:W-:Y:S02]  /*6590*/  PRMT R177, RZ, 0x7610, R177 ;  /* 0x00007610ffb17816 */ /* 0x000fe400000000b1 */
[----:B------:R-:W-:Y:S02]  /*65a0*/  ISETP.GE.AND P2, PT, R113, UR59, PT ;  /* 0x0000003b71007c0c */ /* 0x000fe4000bf46270 */
[----:B------:R-:W-:-:S07]  /*65b0*/  PRMT R178, RZ, 0x7610, R178 ;  /* 0x00007610ffb27816 */ /* 0x000fce00000000b2 */
[----:B------:R3:W4:Y:S01]  /*65c0*/  @!P1 LDG.E.U8 R177, desc[UR40][R110.64] ;  /* 0x000000286eb19981 */ /* 0x000722000c1e1100 */
[----:B-1----:R-:W-:-:S03]  /*65d0*/  IMAD R112, R241, R112, RZ ;  /* 0x00000070f1707224 */ /* 0x002fc600078e02ff */
[----:B------:R1:W4:Y:S02]  /*65e0*/  @!P2 LDG.E.U8 R178, desc[UR40][R108.64] ;  /* 0x000000286cb2a981 */ /* 0x000324000c1e1100 */
[----:B---3--:R-:W-:Y:S01]  /*65f0*/  IADD3 R110, P5, R112, R103, RZ ;  /* 0x00000067706e7210 */ /* 0x008fe20007fbe0ff */
[----:B0-----:R-:W-:-:S03]  /*6600*/  IMAD R107, R242, R107, RZ ;  /* 0x0000006bf26b7224 */ /* 0x001fc600078e02ff */
[----:B------:R-:W-:Y:S02]  /*6610*/  LEA.HI.X.SX32 R111, R112, R104, 0x1, P5 ;  /* 0x00000068706f7211 */ /* 0x000fe400028f0eff */
[----:B------:R-:W0:Y:S01]  /*6620*/  LDC R112, c[0x0][0x238] ;  /* 0x00008e00ff707b82 */ /* 0x000e220000000800 */
[----:B-1----:R-:W-:-:S04]  /*6630*/  IADD3 R108, P4, R107, R103, RZ ;  /* 0x000000676b6c7210 */ /* 0x002fc80007f9e0ff */
        /* <DEDUP_REMOVED lines=12> */
[----:B------:R-:W1:Y:S01]  /*6700*/  S2R R112, SR_TID.X ;  /* 0x0000000000707919 */ /* 0x000e620000002100 */
[----:B0-----:R-:W-:-:S04]  /*6710*/  IADD3 R108, P4, R107, R103, RZ ;  /* 0x000000676b6c7210 */ /* 0x001fc80007f9e0ff */
[----:B------:R-:W-:Y:S02]  /*6720*/  LEA.HI.X.SX32 R109, R107, R104, 0x1, P4 ;  /* 0x000000686b6d7211 */ /* 0x000fe400020f0eff */
[----:B------:R-:W0:Y:S01]  /*6730*/  LDC R107, c[0x0][0x238] ;  /* 0x00008e00ff6b7b82 */ /* 0x000e220000000800 */
[----:B------:R-:W-:Y:S02]  /*6740*/  ISETP.GE.AND P1, PT, R240, UR59, PT ;  /* 0x0000003bf0007c0c */ /* 0x000fe4000bf26270 */
[----:B------:R-:W-:Y:S02]  /*6750*/  PRMT R174, RZ, 0x7610, R174 ;  /* 0x00007610ffae7816 */ /* 0x000fe400000000ae */
[----:B------:R-:W-:-:S09]  /*6760*/  ISETP.GE.AND P3, PT, R239, UR59, PT ;  /* 0x0000003bef007c0c */ /* 0x000fd2000bf66270 */
[----:B------:R3:W4:Y:S01]  /*6770*/  @!P1 LDG.E.U8 R174, desc[UR40][R108.64] ;  /* 0x000000286cae9981 */ /* 0x000722000c1e1100 */
[----:B-1----:R-:W-:Y:S02]  /*6780*/  LEA.HI R113, R112, 0x3e, RZ, 0x1a ;  /* 0x0000003e70717811 */ /* 0x002fe400078fd0ff */
[----:B------:R-:W1:Y:S01]  /*6790*/  LDC R112, c[0x0][0x238] ;  /* 0x00008e00ff707b82 */ /* 0x000e620000000800 */
[----:B0-----:R-:W-:-:S05]  /*67a0*/  IMAD R107, R238, R107, RZ ;  /* 0x0000006bee6b7224 */ /* 0x001fca00078e02ff */
[----:B---3--:R-:W-:-:S04]  /*67b0*/  IADD3 R108, P4, R107, R103, RZ ;  /* 0x000000676b6c7210 */ /* 0x008fc80007f9e0ff */
[----:B------:R-:W-:Y:S02]  /*67c0*/  LEA.HI.X.SX32 R109, R107, R104, 0x1, P4 ;  /* 0x000000686b6d7211 */ /* 0x000fe400020f0eff */
[----:B------:R-:W0:Y:S01]  /*67d0*/  LDC R107, c[0x0][0x238] ;  /* 0x00008e00ff6b7b82 */ /* 0x000e220000000800 */
[----:B------:R-:W-:Y:S02]  /*67e0*/  PRMT R173, RZ, 0x7610, R173 ;  /* 0x00007610ffad7816 */ /* 0x000fe400000000ad */
[----:B------:R-:W-:-:S04]  /*67f0*/  ISETP.GE.AND P2, PT, R238, UR59, PT ;  /* 0x0000003bee007c0c */ /* 0x000fc8000bf46270 */
[----:B------:R3:W4:Y:S01]  /*6800*/  @!P3 LDG.E.U8 R173, desc[UR40][R110.64] ;  /* 0x000000286eadb981 */ /* 0x000722000c1e1100 */
[----:B-1----:R-:W-:-:S05]  /*6810*/  IMAD R112, R237, R112, RZ ;  /* 0x00000070ed707224 */ /* 0x002fca00078e02ff */
[C---:B---3--:R-:W-:Y:S02]  /*6820*/  IADD3 R110, P5, R112.reuse, R103, RZ ;  /* 0x00000067706e7210 */ /* 0x048fe40007fbe0ff */
[----:B------:R-:W-:Y:S02]  /*6830*/  PRMT R172, RZ, 0x7610, R172 ;  /* 0x00007610ffac7816 */ /* 0x000fe400000000ac */
[----:B------:R-:W-:Y:S02]  /*6840*/  LEA.HI.X.SX32 R111, R112, R104, 0x1, P5 ;  /* 0x00000068706f7211 */ /* 0x000fe400028f0eff */
[----:B------:R-:W1:Y:S01]  /*6850*/  LDC R112, c[0x0][0x238] ;  /* 0x00008e00ff707b82 */ /* 0x000e620000000800 */
[----:B0-----:R-:W-:Y:S01]  /*6860*/  IMAD R107, R113, R107, RZ ;  /* 0x0000006b716b7224 */ /* 0x001fe200078e02ff */
[----:B------:R0:W3:Y:S01]  /*6870*/  @!P2 LDG.E.U8 R172, desc[UR40][R108.64] ;  /* 0x000000286caca981 */ /* 0x0000e2000c1e1100 */
[----:B------:R-:W-:-:S03]  /*6880*/  ISETP.GE.AND P1, PT, R237, UR59, PT ;  /* 0x0000003bed007c0c */ /* 0x000fc6000bf26270 */
[----:B0-----:R-:W-:-:S04]  /*6890*/  IADD3 R108, P4, R107, R103, RZ ;  /* 0x000000676b6c7210 */ /* 0x001fc80007f9e0ff */
[----:B------:R-:W-:Y:S02]  /*68a0*/  LEA.HI.X.SX32 R109, R107, R104, 0x1, P4 ;  /* 0x000000686b6d7211 */ /* 0x000fe400020f0eff */
[----:B------:R-:W0:Y:S01]  /*68b0*/  LDC R107, c[0x0][0x238] ;  /* 0x00008e00ff6b7b82 */ /* 0x000e220000000800 */
[----:B------:R-:W-:Y:S01]  /*68c0*/  PRMT R171, RZ, 0x7610, R171 ;  /* 0x00007610ffab7816 */ /* 0x000fe200000000ab */
[----:B-1----:R-:W-:Y:S01]  /*68d0*/  IMAD R112, R236, R112, RZ ;  /* 0x00000070ec707224 */ /* 0x002fe200078e02ff */
[----:B------:R-:W-:-:S04]  /*68e0*/  ISETP.GE.AND P3, PT, R113, UR59, PT ;  /* 0x0000003b71007c0c */ /* 0x000fc8000bf66270 */
[----:B------:R1:W3:Y:S01]  /*68f0*/  @!P1 LDG.E.U8 R171, desc[UR40][R110.64] ;  /* 0x000000286eab9981 */ /* 0x0002e2000c1e1100 */
[----:B------:R-:W-:Y:S02]  /*6900*/  PRMT R170, RZ, 0x7610, R170 ;  /* 0x00007610ffaa7816 */ /* 0x000fe400000000aa */
[----:B-1----:R-:W-:-:S06]  /*6910*/  IADD3 R110, P5, R112, R103, RZ ;  /* 0x00000067706e7210 */ /* 0x002fcc0007fbe0ff */
[----:B------:R1:W3:Y:S01]  /*6920*/  @!P3 LDG.E.U8 R170, desc[UR40][R108.64] ;  /* 0x000000286caab981 */ /* 0x0002e2000c1e1100 */
[----:B------:R-:W-:Y:S02]  /*6930*/  LEA.HI.X.SX32 R111, R112, R104, 0x1, P5 ;  /* 0x00000068706f7211 */ /* 0x000fe400028f0eff */
[----:B------:R-:W2:Y:S01]  /*6940*/  LDC R112, c[0x0][0x238] ;  /* 0x00008e00ff707b82 */ /* 0x000ea20000000800 */
[----:B0-----:R-:W-:-:S05]  /*6950*/  IMAD R107, R234, R107, RZ ;  /* 0x0000006bea6b7224 */ /* 0x001fca00078e02ff */
[----:B-1----:R-:W-:-:S04]  /*6960*/  IADD3 R108, P4, R107, R103, RZ ;  /* 0x000000676b6c7210 */ /* 0x002fc80007f9e0ff */
[----:B------:R-:W-:Y:S02]  /*6970*/  LEA.HI.X.SX32 R109, R107, R104, 0x1, P4 ;  /* 0x000000686b6d7211 */ /* 0x000fe400020f0eff */
[----:B------:R-:W0:Y:S01]  /*6980*/  LDC R107, c[0x0][0x238] ;  /* 0x00008e00ff6b7b82 */ /* 0x000e220000000800 */
[----:B------:R-:W-:Y:S02]  /*6990*/  ISETP.GE.AND P2, PT, R236, UR59, PT ;  /* 0x0000003bec007c0c */ /* 0x000fe4000bf46270 */
[----:B------:R-:W-:Y:S02]  /*69a0*/  PRMT R169, RZ, 0x7610, R169 ;  /* 0x00007610ffa97816 */ /* 0x000fe400000000a9 */
[----:B------:R-:W-:Y:S01]  /*69b0*/  ISETP.GE.AND P1, PT, R234, UR59, PT ;  /* 0x0000003bea007c0c */ /* 0x000fe2000bf26270 */
[----:B--2---:R-:W-:-:S08]  /*69c0*/  IMAD R112, R233, R112, RZ ;  /* 0x00000070e9707224 */ /* 0x004fd000078e02ff */
[----:B------:R1:W2:Y:S01]  /*69d0*/  @!P2 LDG.E.U8 R169, desc[UR40][R110.64] ;  /* 0x000000286ea9a981 */ /* 0x0002a2000c1e1100 */
[----:B------:R-:W-:-:S06]  /*69e0*/  PRMT R168, RZ, 0x7610, R168 ;  /* 0x00007610ffa87816 */ /* 0x000fcc00000000a8 */
[----:B------:R5:W2:Y:S01]  /*69f0*/  @!P1 LDG.E.U8 R168, desc[UR40][R108.64] ;  /* 0x000000286ca89981 */ /* 0x000aa2000c1e1100 */
[----:B-1----:R-:W-:-:S04]  /*6a00*/  IADD3 R110, P5, R112, R103, RZ ;  /* 0x00000067706e7210 */ /* 0x002fc80007fbe0ff */
[----:B------:R-:W-:Y:S02]  /*6a10*/  LEA.HI.X.SX32 R111, R112, R104, 0x1, P5 ;  /* 0x00000068706f7211 */ /* 0x000fe400028f0eff */
[----:B------:R-:W1:Y:S01]  /*6a20*/  LDC R112, c[0x0][0x238] ;  /* 0x00008e00ff707b82 */ /* 0x000e620000000800 */
[----:B0-----:R-:W-:-:S05]  /*6a30*/  IMAD R107, R232, R107, RZ ;  /* 0x0000006be86b7224 */ /* 0x001fca00078e02ff */
[----:B-----5:R-:W-:-:S04]  /*6a40*/  IADD3 R108, P4, R107, R103, RZ ;  /* 0x000000676b6c7210 */ /* 0x020fc80007f9e0ff */
[----:B------:R-:W-:Y:S02]  /*6a50*/  LEA.HI.X.SX32 R109, R107, R104, 0x1, P4 ;  /* 0x000000686b6d7211 */ /* 0x000fe400020f0eff */
[----:B------:R-:W0:Y:S01]  /*6a60*/  LDC R107, c[0x0][0x238] ;  /* 0x00008e00ff6b7b82 */ /* 0x000e220000000800 */
[----:B------:R-:W-:Y:S02]  /*6a70*/  ISETP.GE.AND P3, PT, R233, UR59, PT ;  /* 0x0000003be9007c0c */ /* 0x000fe4000bf66270 */
[----:B------:R-:W-:Y:S02]  /*6a80*/  PRMT R167, RZ, 0x7610, R167 ;  /* 0x00007610ffa77816 */ /* 0x000fe400000000a7 */
[----:B------:R-:W-:Y:S01]  /*6a90*/  ISETP.GE.AND P2, PT, R232, UR59, PT ;  /* 0x0000003be8007c0c */ /* 0x000fe2000bf46270 */
[----:B-1----:R-:W-:-:S08]  /*6aa0*/  IMAD R112, R231, R112, RZ ;  /* 0x00000070e7707224 */ /* 0x002fd000078e02ff */
[----:B------:R1:W5:Y:S01]  /*6ab0*/  @!P3 LDG.E.U8 R167, desc[UR40][R110.64] ;  /* 0x000000286ea7b981 */ /* 0x000362000c1e1100 */
[----:B------:R-:W-:-:S06]  /*6ac0*/  PRMT R166, RZ, 0x7610, R166 ;  /* 0x00007610ffa67816 */ /* 0x000fcc00000000a6 */
[----:B------:R0:W5:Y:S01]  /*6ad0*/  @!P2 LDG.E.U8 R166, desc[UR40][R108.64] ;  /* 0x000000286ca6a981 */ /* 0x000162000c1e1100 */
[----:B-1----:R-:W-:-:S04]  /*6ae0*/  IADD3 R110, P5, R112, R103, RZ ;  /* 0x00000067706e7210 */ /* 0x002fc80007fbe0ff */
[----:B------:R-:W-:Y:S02]  /*6af0*/  LEA.HI.X.SX32 R111, R112, R104, 0x1, P5 ;  /* 0x00000068706f7211 */ /* 0x000fe400028f0eff */
[----:B------:R-:W1:Y:S01]  /*6b00*/  S2R R112, SR_TID.X ;  /* 0x0000000000707919 */ /* 0x000e620000002100 */
[----:B0-----:R-:W-:-:S05]  /*6b10*/  IMAD R107, R230, R107, RZ ;  /* 0x0000006be66b7224 */ /* 0x001fca00078e02ff */
[----:B------:R-:W-:-:S04]  /*6b20*/  IADD3 R108, P4, R107, R103, RZ ;  /* 0x000000676b6c7210 */ /* 0x000fc80007f9e0ff */
[----:B------:R-:W-:Y:S02]  /*6b30*/  LEA.HI.X.SX32 R109, R107, R104, 0x1, P4 ;  /* 0x000000686b6d7211 */ /* 0x000fe400020f0eff */
[----:B------:R-:W0:Y:S01]  /*6b40*/  LDC R107, c[0x0][0x238] ;  /* 0x00008e00ff6b7b82 */ /* 0x000e220000000800 */
[----:B------:R-:W-:Y:S02]  /*6b50*/  ISETP.GE.AND P3, PT, R230, UR59, PT ;  /* 0x0000003be6007c0c */ /* 0x000fe4000bf66270 */
[----:B------:R-:W-:Y:S02]  /*6b60*/  PRMT R164, RZ, 0x7610, R164 ;  /* 0x00007610ffa47816 */ /* 0x000fe400000000a4 */
[----:B------:R-:W-:-:S09]  /*6b70*/  ISETP.GE.AND P1, PT, R231, UR59, PT ;  /* 0x0000003be7007c0c */ /* 0x000fd2000bf26270 */
[----:B------:R0:W5:Y:S01]  /*6b80*/  @!P3 LDG.E.U8 R164, desc[UR40][R108.64] ;  /* 0x000000286ca4b981 */ /* 0x000162000c1e1100 */
[----:B-1----:R-:W-:Y:S02]  /*6b90*/  LEA.HI R113, R112, 0x4e, RZ, 0x1a ;  /* 0x0000004e70717811 */ /* 0x002fe400078fd0ff */
[----:B------:R-:W1:Y:S03]  /*6ba0*/  LDC R112, c[0x0][0x238] ;  /* 0x00008e00ff707b82 */ /* 0x000e660000000800 */
[----:B0-----:R-:W-:-:S05]  /*6bb0*/  IMAD R107, R113, R107, RZ ;  /* 0x0000006b716b7224 */ /* 0x001fca00078e02ff */
[----:B------:R-:W-:-:S04]  /*6bc0*/  IADD3 R108, P4, R107, R103, RZ ;  /* 0x000000676b6c7210 */ /* 0x000fc80007f9e0ff */
[----:B------:R-:W-:Y:S02]  /*6bd0*/  LEA.HI.X.SX32 R109, R107, R104, 0x1, P4 ;  /* 0x000000686b6d7211 */ /* 0x000fe400020f0eff */
[----:B------:R-:W0:Y:S01]  /*6be0*/  LDC R107, c[0x0][0x238] ;  /* 0x00008e00ff6b7b82 */ /* 0x000e220000000800 */
[----:B------:R-:W-:-:S06]  /*6bf0*/  PRMT R165, RZ, 0x7610, R165 ;  /* 0x00007610ffa57816 */ /* 0x000fcc00000000a5 */
[----:B------:R4:W5:Y:S01]  /*6c00*/  @!P1 LDG.E.U8 R165, desc[UR40][R110.64] ;  /* 0x000000286ea59981 */ /* 0x000962000c1e1100 */
[----:B------:R-:W-:Y:S01]  /*6c10*/  ISETP.GE.AND P1, PT, R113, UR59, PT ;  /* 0x0000003b71007c0c */ /* 0x000fe2000bf26270 */
[----:B-1----:R-:W-:Y:S01]  /*6c20*/  IMAD R112, R229, R112, RZ ;  /* 0x00000070e5707224 */ /* 0x002fe200078e02ff */
[----:B------:R-:W-:-:S04]  /*6c30*/  PRMT R162, RZ, 0x7610, R162 ;  /* 0x00007610ffa27816 */ /* 0x000fc800000000a2 */
[----:B----4-:R-:W-:-:S04]  /*6c40*/  IADD3 R110, P5, R112, R103, RZ ;  /* 0x00000067706e7210 */ /* 0x010fc80007fbe0ff */
[----:B------:R-:W-:-:S03]  /*6c50*/  LEA.HI.X.SX32 R111, R112, R104, 0x1, P5 ;  /* 0x00000068706f7211 */ /* 0x000fc600028f0eff */
[----:B------:R1:W4:Y:S01]  /*6c60*/  @!P1 LDG.E.U8 R162, desc[UR40][R108.64] ;  /* 0x000000286ca29981 */ /* 0x000322000c1e1100 */
[----:B------:R-:W3:Y:S01]  /*6c70*/  LDC R112, c[0x0][0x238] ;  /* 0x00008e00ff707b82 */ /* 0x000ee20000000800 */
[----:B0-----:R-:W-:Y:S01]  /*6c80*/  IMAD R107, R227, R107, RZ ;  /* 0x0000006be36b7224 */ /* 0x001fe200078e02ff */
[----:B------:R-:W-:-:S04]  /*6c90*/  ISETP.GE.AND P2, PT, R229, UR59, PT ;  /* 0x0000003be5007c0c */ /* 0x000fc8000bf46270 */
[----:B-1----:R-:W-:-:S04]  /*6ca0*/  IADD3 R108, P4, R107, R103, RZ ;  /* 0x000000676b6c7210 */ /* 0x002fc80007f9e0ff */
[----:B------:R-:W-:Y:S02]  /*6cb0*/  LEA.HI.X.SX32 R109, R107, R104, 0x1, P4 ;  /* 0x000000686b6d7211 */ /* 0x000fe400020f0eff */
[----:B------:R-:W0:Y:S01]  /*6cc0*/  LDC R107, c[0x0][0x238] ;  /* 0x00008e00ff6b7b82 */ /* 0x000e220000000800 */
[----:B------:R-:W-:-:S06]  /*6cd0*/  PRMT R163, RZ, 0x7610, R163 ;  /* 0x00007610ffa37816 */ /* 0x000fcc00000000a3 */
[----:B------:R1:W4:Y:S01]  /*6ce0*/  @!P2 LDG.E.U8 R163, desc[UR40][R110.64] ;  /* 0x000000286ea3a981 */ /* 0x000322000c1e1100 */
[----:B------:R-:W-:Y:S01]  /*6cf0*/  ISETP.GE.AND P2, PT, R227, UR59, PT ;  /* 0x0000003be3007c0c */ /* 0x000fe2000bf46270 */
[----:B---3--:R-:W-:Y:S01]  /*6d00*/  IMAD R112, R228, R112, RZ ;  /* 0x00000070e4707224 */ /* 0x008fe200078e02ff */
[----:B------:R-:W-:-:S04]  /*6d10*/  PRMT R160, RZ, 0x7610, R160 ;  /* 0x00007610ffa07816 */ /* 0x000fc800000000a0 */
[----:B-1----:R-:W-:-:S04]  /*6d20*/  IADD3 R110, P5, R112, R103, RZ ;  /* 0x00000067706e7210 */ /* 0x002fc80007fbe0ff */
[----:B------:R-:W-:-:S03]  /*6d30*/  LEA.HI.X.SX32 R111, R112, R104, 0x1, P5 ;  /* 0x00000068706f7211 */ /* 0x000fc600028f0eff */
[----:B------:R1:W3:Y:S01]  /*6d40*/  @!P2 LDG.E.U8 R160, desc[UR40][R108.64] ;  /* 0x000000286ca0a981 */ /* 0x0002e2000c1e1100 */
[----:B------:R-:W2:Y:S01]  /*6d50*/  LDC R112, c[0x0][0x238] ;  /* 0x00008e00ff707b82 */ /* 0x000ea20000000800 */
[----:B0-----:R-:W-:-:S05]  /*6d60*/  IMAD R107, R225, R107, RZ ;  /* 0x0000006be16b7224 */ /* 0x001fca00078e02ff */
[----:B-1----:R-:W-:-:S04]  /*6d70*/  IADD3 R108, P4, R107, R103, RZ ;  /* 0x000000676b6c7210 */ /* 0x002fc80007f9e0ff */
[----:B------:R-:W-:Y:S02]  /*6d80*/  LEA.HI.X.SX32 R109, R107, R104, 0x1, P4 ;  /* 0x000000686b6d7211 */ /* 0x000fe400020f0eff */
[----:B------:R-:W0:Y:S01]  /*6d90*/  LDC R107, c[0x0][0x238] ;  /* 0x00008e00ff6b7b82 */ /* 0x000e220000000800 */
[----:B------:R-:W-:Y:S02]  /*6da0*/  ISETP.GE.AND P3, PT, R228, UR59, PT ;  /* 0x0000003be4007c0c */ /* 0x000fe4000bf66270 */
[----:B------:R-:W-:Y:S02]  /*6db0*/  PRMT R161, RZ, 0x7610, R161 ;  /* 0x00007610ffa17816 */ /* 0x000fe400000000a1 */
[C---:B------:R-:W-:Y:S01]  /*6dc0*/  ISETP.GE.AND P1, PT, R226.reuse, UR59, PT ;  /* 0x0000003be2007c0c */ /* 0x040fe2000bf26270 */
[----:B--2---:R-:W-:Y:S01]  /*6dd0*/  IMAD R112, R226, R112, RZ ;  /* 0x00000070e2707224 */ /* 0x004fe200078e02ff */
[----:B------:R-:W-:-:S07]  /*6de0*/  PRMT R159, RZ, 0x7610, R159 ;  /* 0x00007610ff9f7816 */ /* 0x000fce000000009f */
[----:B------:R1:W2:Y:S02]  /*6df0*/  @!P3 LDG.E.U8 R161, desc[UR40][R110.64] ;  /* 0x000000286ea1b981 */ /* 0x0002a4000c1e1100 */
[----:B-1----:R-:W-:Y:S01]  /*6e00*/  IADD3 R110, P5, R112, R103, RZ ;  /* 0x00000067706e7210 */ /* 0x002fe20007fbe0ff */
[----:B0-----:R-:W-:-:S03]  /*6e10*/  IMAD R107, R224, R107, RZ ;  /* 0x0000006be06b7224 */ /* 0x001fc600078e02ff */
[----:B------:R-:W-:Y:S02]  /*6e20*/  LEA.HI.X.SX32 R111, R112, R104, 0x1, P5 ;  /* 0x00000068706f7211 */ /* 0x000fe400028f0eff */
[----:B------:R-:W0:Y:S03]  /*6e30*/  LDC R112, c[0x0][0x238] ;  /* 0x00008e00ff707b82 */ /* 0x000e260000000800 */
[----:B------:R1:W3:Y:S02]  /*6e40*/  @!P1 LDG.E.U8 R159, desc[UR40][R110.64] ;  /* 0x000000286e9f9981 */ /* 0x0002e4000c1e1100 */
[----:B-1----:R-:W-:-:S04]  /*6e50*/  IADD3 R110, P5, R107, R103, RZ ;  /* 0x000000676b6e7210 */ /* 0x002fc80007fbe0ff */
[----:B------:R-:W-:Y:S02]  /*6e60*/  LEA.HI.X.SX32 R111, R107, R104, 0x1, P5 ;  /* 0x000000686b6f7211 */ /* 0x000fe400028f0eff */
[----:B------:R-:W1:Y:S01]  /*6e70*/  LDC R107, c[0x0][0x238] ;  /* 0x00008e00ff6b7b82 */ /* 0x000e620000000800 */
[----:B------:R-:W-:Y:S02]  /*6e80*/  ISETP.GE.AND P2, PT, R224, UR59, PT ;  /* 0x0000003be0007c0c */ /* 0x000fe4000bf46270 */
[----:B------:R-:W-:Y:S02]  /*6e90*/  PRMT R157, RZ, 0x7610, R157 ;  /* 0x00007610ff9d7816 */ /* 0x000fe4000000009d */
[----:B------:R-:W-:-:S09]  /*6ea0*/  ISETP.GE.AND P3, PT, R225, UR59, PT ;  /* 0x0000003be1007c0c */ /* 0x000fd2000bf66270 */
[----:B------:R0:W3:Y:S01]  /*6eb0*/  @!P2 LDG.E.U8 R157, desc[UR40][R110.64] ;  /* 0x000000286e9da981 */ /* 0x0000e2000c1e1100 */
[----:B-1----:R-:W-:-:S05]  /*6ec0*/  IMAD R107, R222, R107, RZ ;  /* 0x0000006bde6b7224 */ /* 0x002fca00078e02ff */
[----:B0-----:R-:W-:-:S04]  /*6ed0*/  IADD3 R110, P2, R107, R103, RZ ;  /* 0x000000676b6e7210 */ /* 0x001fc80007f5e0ff */
[----:B------:R-:W-:Y:S02]  /*6ee0*/  LEA.HI.X.SX32 R111, R107, R104, 0x1, P2 ;  /* 0x000000686b6f7211 */ /* 0x000fe400010f0eff */
[----:B------:R-:W0:Y:S01]  /*6ef0*/  LDC R107, c[0x0][0x238] ;  /* 0x00008e00ff6b7b82 */ /* 0x000e220000000800 */
[----:B------:R-:W-:Y:S01]  /*6f00*/  PRMT R158, RZ, 0x7610, R158 ;  /* 0x00007610ff9e7816 */ /* 0x000fe2000000009e */
[C---:B------:R-:W-:Y:S01]  /*6f10*/  IMAD R112, R223.reuse, R112, RZ ;  /* 0x00000070df707224 */ /* 0x040fe200078e02ff */
[----:B------:R-:W-:-:S04]  /*6f20*/  ISETP.GE.AND P1, PT, R223, UR59, PT ;  /* 0x0000003bdf007c0c */ /* 0x000fc8000bf26270 */
[----:B------:R1:W3:Y:S01]  /*6f30*/  @!P3 LDG.E.U8 R158, desc[UR40][R108.64] ;  /* 0x000000286c9eb981 */ /* 0x0002e2000c1e1100 */
[----:B------:R-:W-:Y:S02]  /*6f40*/  PRMT R156, RZ, 0x7610, R156 ;  /* 0x00007610ff9c7816 */ /* 0x000fe4000000009c */
[----:B-1----:R-:W-:-:S04]  /*6f50*/  IADD3 R108, P4, R112, R103, RZ ;  /* 0x00000067706c7210 */ /* 0x002fc80007f9e0ff */
[----:B------:R-:W-:Y:S02]  /*6f60*/  LEA.HI.X.SX32 R109, R112, R104, 0x1, P4 ;  /* 0x00000068706d7211 */ /* 0x000fe400020f0eff */
[----:B------:R-:W-:Y:S01]  /*6f70*/  PRMT R154, RZ, 0x7610, R154 ;  /* 0x00007610ff9a7816 */ /* 0x000fe2000000009a */
[----:B0-----:R-:W-:Y:S01]  /*6f80*/  IMAD R107, R220, R107, RZ ;  /* 0x0000006bdc6b7224 */ /* 0x001fe200078e02ff */
[----:B------:R-:W-:Y:S01]  /*6f90*/  ISETP.GE.AND P3, PT, R222, UR59, PT ;  /* 0x0000003bde007c0c */ /* 0x000fe2000bf66270 */
[----:B------:R0:W3:Y:S01]  /*6fa0*/  @!P1 LDG.E.U8 R156, desc[UR40][R108.64] ;  /* 0x000000286c9c9981 */ /* 0x0000e2000c1e1100 */
[----:B------:R-:W-:Y:S01]  /*6fb0*/  PRMT R155, RZ, 0x7610, R155 ;  /* 0x00007610ff9b7816 */ /* 0x000fe2000000009b */
[----:B------:R-:W1:Y:S01]  /*6fc0*/  LDC R112, c[0x0][0x238] ;  /* 0x00008e00ff707b82 */ /* 0x000e620000000800 */
[----:B0-----:R-:W-:-:S09]  /*6fd0*/  IADD3 R108, P1, R205, R103, RZ ;  /* 0x00000067cd6c7210 */ /* 0x001fd20007f3e0ff */
[----:B------:R-:W3:Y:S01]  /*6fe0*/  @!P3 LDG.E.U8 R155, desc[UR40][R110.64] ;  /* 0x000000286e9bb981 */ /* 0x000ee2000c1e1100 */
[----:B------:R-:W-:-:S05]  /*6ff0*/  LEA.HI.X.SX32 R109, R205, R104, 0x1, P1 ;  /* 0x00000068cd6d7211 */ /* 0x000fca00008f0eff */
[----:B------:R0:W3:Y:S02]  /*7000*/  @!P0 LDG.E.U8 R154, desc[UR40][R108.64] ;  /* 0x000000286c9a8981 */ /* 0x0000e4000c1e1100 */
[----:B0-----:R-:W-:-:S04]  /*7010*/  IADD3 R108, P0, R107, R103, RZ ;  /* 0x000000676b6c7210 */ /* 0x001fc80007f1e0ff */
[----:B------:R-:W-:Y:S02]  /*7020*/  LEA.HI.X.SX32 R109, R107, R104, 0x1, P0 ;  /* 0x000000686b6d7211 */ /* 0x000fe400000f0eff */
[----:B------:R-:W0:Y:S01]  /*7030*/  LDC R107, c[0x0][0x238] ;  /* 0x00008e00ff6b7b82 */ /* 0x000e220000000800 */
[----:B------:R-:W-:Y:S02]  /*7040*/  ISETP.GE.AND P3, PT, R220, UR59, PT ;  /* 0x0000003bdc007c0c */ /* 0x000fe4000bf66270 */
[----:B------:R-:W-:-:S11]  /*7050*/  PRMT R151, RZ, 0x7610, R151 ;  /* 0x00007610ff977816 */ /* 0x000fd60000000097 */
[----:B------:R5:W3:Y:S01]  /*7060*/  @!P3 LDG.E.U8 R151, desc[UR40][R108.64] ;  /* 0x000000286c97b981 */ /* 0x000ae2000c1e1100 */
[----:B0-----:R-:W-:-:S05]  /*7070*/  IMAD R107, R219, R107, RZ ;  /* 0x0000006bdb6b7224 */ /* 0x001fca00078e02ff */
[----:B-----5:R-:W-:-:S04]  /*7080*/  IADD3 R108, P0, R107, R103, RZ ;  /* 0x000000676b6c7210 */ /* 0x020fc80007f1e0ff */
[----:B------:R-:W-:Y:S02]  /*7090*/  LEA.HI.X.SX32 R109, R107, R104, 0x1, P0 ;  /* 0x000000686b6d7211 */ /* 0x000fe400000f0eff */
[----:B------:R-:W0:Y:S01]  /*70a0*/  LDC R107, c[0x0][0x238] ;  /* 0x00008e00ff6b7b82 */ /* 0x000e220000000800 */
[----:B-1----:R-:W-:-:S05]  /*70b0*/  IMAD R112, R221, R112, RZ ;  /* 0x00000070dd707224 */ /* 0x002fca00078e02ff */
[----:B------:R-:W-:-:S04]  /*70c0*/  IADD3 R110, P1, R112, R103, RZ ;  /* 0x00000067706e7210 */ /* 0x000fc80007f3e0ff */
[----:B------:R-:W-:Y:S02]  /*70d0*/  LEA.HI.X.SX32 R111, R112, R104, 0x1, P1 ;  /* 0x00000068706f7211 */ /* 0x000fe400008f0eff */
[----:B------:R-:W-:Y:S01]  /*70e0*/  ISETP.GE.AND P1, PT, R219, UR59, PT ;  /* 0x0000003bdb007c0c */ /* 0x000fe2000bf26270 */
[----:B------:R-:W1:Y:S01]  /*70f0*/  LDC R112, c[0x0][0x238] ;  /* 0x00008e00ff707b82 */ /* 0x000e620000000800 */
[----:B------:R-:W-:Y:S01]  /*7100*/  PRMT R150, RZ, 0x7610, R150 ;  /* 0x00007610ff967816 */ /* 0x000fe20000000096 */
[----:B0-----:R-:W-:-:S10]  /*7110*/  IMAD R107, R218, R107, RZ ;  /* 0x0000006bda6b7224 */ /* 0x001fd400078e02ff */
[----:B------:R0:W5:Y:S02]  /*7120*/  @!P1 LDG.E.U8 R150, desc[UR40][R108.64] ;  /* 0x000000286c969981 */ /* 0x000164000c1e1100 */
[----:B0-----:R-:W-:-:S04]  /*7130*/  IADD3 R108, P0, R107, R103, RZ ;  /* 0x000000676b6c7210 */ /* 0x001fc80007f1e0ff */
[----:B------:R-:W-:Y:S02]  /*7140*/  LEA.HI.X.SX32 R109, R107, R104, 0x1, P0 ;  /* 0x000000686b6d7211 */ /* 0x000fe400000f0eff */
[----:B------:R-:W0:Y:S01]  /*7150*/  LDC R107, c[0x0][0x238] ;  /* 0x00008e00ff6b7b82 */ /* 0x000e220000000800 */
[----:B------:R-:W-:Y:S02]  /*7160*/  ISETP.GE.AND P1, PT, R218, UR59, PT ;  /* 0x0000003bda007c0c */ /* 0x000fe4000bf26270 */
[----:B------:R-:W-:-:S11]  /*7170*/  PRMT R149, RZ, 0x7610, R149 ;  /* 0x00007610ff957816 */ /* 0x000fd60000000095 */
[----:B------:R4:W5:Y:S01]  /*7180*/  @!P1 LDG.E.U8 R149, desc[UR40][R108.64] ;  /* 0x000000286c959981 */ /* 0x000962000c1e1100 */
[----:B0-----:R-:W-:-:S05]  /*7190*/  IMAD R107, R217, R107, RZ ;  /* 0x0000006bd96b7224 */ /* 0x001fca00078e02ff */
[----:B----4-:R-:W-:-:S04]  /*71a0*/  IADD3 R108, P0, R107, R103, RZ ;  /* 0x000000676b6c7210 */ /* 0x010fc80007f1e0ff */
[----:B------:R-:W-:Y:S02]  /*71b0*/  LEA.HI.X.SX32 R109, R107, R104, 0x1, P0 ;  /* 0x000000686b6d7211 */ /* 0x000fe400000f0eff */
[----:B------:R-:W0:Y:S01]  /*71c0*/  LDC R107, c[0x0][0x238] ;  /* 0x00008e00ff6b7b82 */ /* 0x000e220000000800 */
[----:B------:R-:W-:Y:S02]  /*71d0*/  ISETP.GE.AND P1, PT, R217, UR59, PT ;  /* 0x0000003bd9007c0c */ /* 0x000fe4000bf26270 */
[----:B------:R-:W-:Y:S02]  /*71e0*/  PRMT R148, RZ, 0x7610, R148 ;  /* 0x00007610ff947816 */ /* 0x000fe40000000094 */
[----:B------:R-:W-:Y:S02]  /*71f0*/  ISETP.GE.AND P2, PT, R221, UR59, PT ;  /* 0x0000003bdd007c0c */ /* 0x000fe4000bf46270 */
[----:B------:R-:W-:-:S07]  /*7200*/  PRMT R152, RZ, 0x7610, R152 ;  /* 0x00007610ff987816 */ /* 0x000fce0000000098 */
[----:B------:R-:W4:Y:S01]  /*7210*/  @!P1 LDG.E.U8 R148, desc[UR40][R108.64] ;  /* 0x000000286c949981 */ /* 0x000f22000c1e1100 */
[C---:B------:R-:W-:Y:S02]  /*7220*/  ISETP.GE.AND P1, PT, R216.reuse, UR59, PT ;  /* 0x0000003bd8007c0c */ /* 0x040fe4000bf26270 */
[----:B------:R-:W-:Y:S01]  /*7230*/  PRMT R147, RZ, 0x7610, R147 ;  /* 0x00007610ff937816 */ /* 0x000fe20000000093 */
[----:B------:R2:W5:Y:S01]  /*7240*/  @!P2 LDG.E.U8 R152, desc[UR40][R110.64] ;  /* 0x000000286e98a981 */ /* 0x000562000c1e1100 */
[----:B0-----:R-:W-:Y:S01]  /*7250*/  IMAD R107, R216, R107, RZ ;  /* 0x0000006bd86b7224 */ /* 0x001fe200078e02ff */
[----:B--2---:R-:W0:Y:S04]  /*7260*/  LDC R110, c[0x0][0x238] ;  /* 0x00008e00ff6e7b82 */ /* 0x004e280000000800 */
[----:B------:R-:W-:-:S04]  /*7270*/  IADD3 R108, P0, R107, R103, RZ ;  /* 0x000000676b6c7210 */ /* 0x000fc80007f1e0ff */
[----:B------:R-:W-:Y:S01]  /*7280*/  LEA.HI.X.SX32 R109, R107, R104, 0x1, P0 ;  /* 0x000000686b6d7211 */ /* 0x000fe200000f0eff */
[----:B-1----:R-:W-:-:S04]  /*7290*/  IMAD R112, R215, R112, RZ ;  /* 0x00000070d7707224 */ /* 0x002fc800078e02ff */
[----:B------:R1:W2:Y:S01]  /*72a0*/  @!P1 LDG.E.U8 R147, desc[UR40][R108.64] ;  /* 0x000000286c939981 */ /* 0x0002a2000c1e1100 */
[----:B------:R-:W-:Y:S02]  /*72b0*/  ISETP.GE.AND P1, PT, R215, UR59, PT ;  /* 0x0000003bd7007c0c */ /* 0x000fe4000bf26270 */
[----:B------:R-:W-:Y:S02]  /*72c0*/  LEA.HI R107, R123, 0x6e, RZ, 0x1a ;  /* 0x0000006e7b6b7811 */ /* 0x000fe400078fd0ff */
[----:B------:R-:W-:Y:S02]  /*72d0*/  PRMT R146, RZ, 0x7610, R146 ;  /* 0x00007610ff927816 */ /* 0x000fe40000000092 */
[C---:B-1----:R-:W-:Y:S02]  /*72e0*/  IADD3 R108, P0, R112.reuse, R103, RZ ;  /* 0x00000067706c7210 */ /* 0x042fe40007f1e0ff */
[----:B------:R-:W-:Y:S02]  /*72f0*/  ISETP.GE.AND P2, PT, R107, UR59, PT ;  /* 0x0000003b6b007c0c */ /* 0x000fe4000bf46270 */
[----:B------:R-:W-:-:S02]  /*7300*/  LEA.HI.X.SX32 R109, R112, R104, 0x1, P0 ;  /* 0x00000068706d7211 */ /* 0x000fc400000f0eff */
[----:B------:R-:W-:Y:S01]  /*7310*/  PRMT R145, RZ, 0x7610, R145 ;  /* 0x00007610ff917816 */ /* 0x000fe20000000091 */
[----:B0-----:R-:W-:Y:S01]  /*7320*/  IMAD R110, R214, R110, RZ ;  /* 0x0000006ed66e7224 */ /* 0x001fe200078e02ff */
[----:B------:R-:W0:Y:S01]  /*7330*/  LDC R112, c[0x0][0x238] ;  /* 0x00008e00ff707b82 */ /* 0x000e220000000800 */
[----:B------:R1:W2:Y:S02]  /*7340*/  @!P1 LDG.E.U8 R146, desc[UR40][R108.64] ;  /* 0x000000286c929981 */ /* 0x0002a4000c1e1100 */
[----:B-1----:R-:W-:-:S04]  /*7350*/  IADD3 R108, P0, R206, R103, RZ ;  /* 0x00000067ce6c7210 */ /* 0x002fc80007f1e0ff */
[----:B------:R-:W-:-:S05]  /*7360*/  LEA.HI.X.SX32 R109, R206, R104, 0x1, P0 ;  /* 0x00000068ce6d7211 */ /* 0x000fca00000f0eff */
[----:B------:R1:W2:Y:S02]  /*7370*/  @!P2 LDG.E.U8 R145, desc[UR40][R108.64] ;  /* 0x000000286c91a981 */ /* 0x0002a4000c1e1100 */
[----:B-1----:R-:W-:-:S04]  /*7380*/  IADD3 R108, P0, R110, R103, RZ ;  /* 0x000000676e6c7210 */ /* 0x002fc80007f1e0ff */
[----:B------:R-:W-:Y:S02]  /*7390*/  LEA.HI.X.SX32 R109, R110, R104, 0x1, P0 ;  /* 0x000000686e6d7211 */ /* 0x000fe400000f0eff */
[----:B------:R-:W1:Y:S01]  /*73a0*/  LDC R110, c[0x0][0x238] ;  /* 0x00008e00ff6e7b82 */ /* 0x000e620000000800 */
[----:B------:R-:W-:Y:S02]  /*73b0*/  ISETP.GE.AND P1, PT, R214, UR59, PT ;  /* 0x0000003bd6007c0c */ /* 0x000fe4000bf26270 */
[----:B------:R-:W-:Y:S01]  /*73c0*/  PRMT R144, RZ, 0x7610, R144 ;  /* 0x00007610ff907816 */ /* 0x000fe20000000090 */
[----:B0-----:R-:W-:-:S10]  /*73d0*/  IMAD R112, R212, R112, RZ ;  /* 0x00000070d4707224 */ /* 0x001fd400078e02ff */
[----:B------:R0:W2:Y:S01]  /*73e0*/  @!P1 LDG.E.U8 R144, desc[UR40][R108.64] ;  /* 0x000000286c909981 */ /* 0x0000a2000c1e1100 */
[----:B-1----:R-:W-:-:S05]  /*73f0*/  IMAD R110, R213, R110, RZ ;  /* 0x0000006ed56e7224 */ /* 0x002fca00078e02ff */
[----:B0-----:R-:W-:-:S04]  /*7400*/  IADD3 R108, P0, R110, R103, RZ ;  /* 0x000000676e6c7210 */ /* 0x001fc80007f1e0ff */
[-C--:B------:R-:W-:Y:S02]  /*7410*/  LEA.HI.X.SX32 R109, R110, R104.reuse, 0x1, P0 ;  /* 0x000000686e6d7211 */ /* 0x080fe400000f0eff */
[C---:B------:R-:W-:Y:S02]  /*7420*/  IADD3 R110, P0, R112.reuse, R103, RZ ;  /* 0x00000067706e7210 */ /* 0x040fe40007f1e0ff */
[----:B------:R-:W-:Y:S02]  /*7430*/  ISETP.GE.AND P1, PT, R213, UR59, PT ;  /* 0x0000003bd5007c0c */ /* 0x000fe4000bf26270 */
[----:B------:R-:W-:Y:S02]  /*7440*/  LEA.HI.X.SX32 R111, R112, R104, 0x1, P0 ;  /* 0x00000068706f7211 */ /* 0x000fe400000f0eff */
[----:B------:R-:W0:Y:S01]  /*7450*/  LDC R112, c[0x0][0x238] ;  /* 0x00008e00ff707b82 */ /* 0x000e220000000800 */
[----:B------:R-:W-:-:S08]  /*7460*/  PRMT R107, RZ, 0x7610, R107 ;  /* 0x00007610ff6b7816 */ /* 0x000fd0000000006b */
[----:B------:R1:W2:Y:S01]  /*7470*/  @!P1 LDG.E.U8 R107, desc[UR40][R108.64] ;  /* 0x000000286c6b9981 */ /* 0x0002a2000c1e1100 */
[----:B------:R-:W-:Y:S01]  /*7480*/  ISETP.GE.AND P1, PT, R212, UR59, PT ;  /* 0x0000003bd4007c0c */ /* 0x000fe2000bf26270 */
[----:B------:R-:W-:Y:S01]  /*7490*/  IMAD R114, R210, R114, RZ ;  /* 0x00000072d2727224 */ /* 0x000fe200078e02ff */
[----:B-1----:R-:W-:Y:S01]  /*74a0*/  PRMT R108, RZ, 0x7610, R108 ;  /* 0x00007610ff6c7816 */ /* 0x002fe2000000006c */
[----:B0-----:R-:W-:-:S10]  /*74b0*/  IMAD R112, R211, R112, RZ ;  /* 0x00000070d3707224 */ /* 0x001fd400078e02ff */
[----:B------:R0:W2:Y:S01]  /*74c0*/  @!P1 LDG.E.U8 R108, desc[UR40][R110.64] ;  /* 0x000000286e6c9981 */ /* 0x0000a2000c1e1100 */
[----:B------:R-:W-:Y:S02]  /*74d0*/  ISETP.GE.AND P1, PT, R211, UR59, PT ;  /* 0x0000003bd3007c0c */ /* 0x000fe4000bf26270 */
[----:B0-----:R-:W-:-:S04]  /*74e0*/  IADD3 R110, P0, R112, R103, RZ ;  /* 0x00000067706e7210 */ /* 0x001fc80007f1e0ff */
[----:B------:R-:W-:Y:S02]  /*74f0*/  LEA.HI.X.SX32 R111, R112, R104, 0x1, P0 ;  /* 0x00000068706f7211 */ /* 0x000fe400000f0eff */
[----:B------:R-:W-:-:S04]  /*7500*/  IADD3 R112, P0, R114, R103, RZ ;  /* 0x0000006772707210 */ /* 0x000fc80007f1e0ff */
[----:B------:R-:W-:Y:S02]  /*7510*/  LEA.HI.X.SX32 R113, R114, R104, 0x1, P0 ;  /* 0x0000006872717211 */ /* 0x000fe400000f0eff */
[----:B------:R-:W0:Y:S01]  /*7520*/  LDC R114, c[0x0][0x238] ;  /* 0x00008e00ff727b82 */ /* 0x000e220000000800 */
[----:B------:R-:W-:-:S06]  /*7530*/  PRMT R109, RZ, 0x7610, R109 ;  /* 0x00007610ff6d7816 */ /* 0x000fcc000000006d */
[----:B------:R1:W2:Y:S01]  /*7540*/  @!P1 LDG.E.U8 R109, desc[UR40][R110.64] ;  /* 0x000000286e6d9981 */ /* 0x0002a2000c1e1100 */
[----:B------:R-:W-:Y:S02]  /*7550*/  ISETP.GE.AND P1, PT, R210, UR59, PT ;  /* 0x0000003bd2007c0c */ /* 0x000fe4000bf26270 */
[----:B-1----:R-:W-:-:S11]  /*7560*/  PRMT R110, RZ, 0x7610, R110 ;  /* 0x00007610ff6e7816 */ /* 0x002fd6000000006e */
[----:B------:R1:W2:Y:S01]  /*7570*/  @!P1 LDG.E.U8 R110, desc[UR40][R112.64] ;  /* 0x00000028706e9981 */ /* 0x0002a2000c1e1100 */
[C---:B0-----:R-:W-:Y:S01]  /*7580*/  IMAD R114, R209.reuse, R114, RZ ;  /* 0x00000072d1727224 */ /* 0x041fe200078e02ff */
[----:B------:R-:W-:Y:S02]  /*7590*/  ISETP.GE.AND P1, PT, R209, UR59, PT ;  /* 0x0000003bd1007c0c */ /* 0x000fe4000bf26270 */
[----:B------:R-:W-:Y:S02]  /*75a0*/  PRMT R111, RZ, 0x7610, R111 ;  /* 0x00007610ff6f7816 */ /* 0x000fe4000000006f */
[----:B-1----:R-:W-:-:S04]  /*75b0*/  IADD3 R112, P0, R114, R103, RZ ;  /* 0x0000006772707210 */ /* 0x002fc80007f1e0ff */
[----:B------:R-:W-:Y:S01]  /*75c0*/  LEA.HI.X.SX32 R113, R114, R104, 0x1, P0 ;  /* 0x0000006872717211 */ /* 0x000fe200000f0eff */
[----:B------:R-:W-:-:S04]  /*75d0*/  IMAD R116, R208, R116, RZ ;  /* 0x00000074d0747224 */ /* 0x000fc800078e02ff */
[----:B------:R0:W2:Y:S01]  /*75e0*/  @!P1 LDG.E.U8 R111, desc[UR40][R112.64] ;  /* 0x00000028706f9981 */ /* 0x0000a2000c1e1100 */
[----:B------:R-:W-:Y:S02]  /*75f0*/  ISETP.GE.AND P1, PT, R208, UR59, PT ;  /* 0x0000003bd0007c0c */ /* 0x000fe4000bf26270 */
[C---:B------:R-:W-:Y:S02]  /*7600*/  IADD3 R114, P0, R116.reuse, R103, RZ ;  /* 0x0000006774727210 */ /* 0x040fe40007f1e0ff */
[----:B0-----:R-:W-:Y:S02]  /*7610*/  LEA.HI R112, R123, 0x7e, RZ, 0x1a ;  /* 0x0000007e7b707811 */ /* 0x001fe400078fd0ff */
[----:B------:R-:W-:Y:S02]  /*7620*/  LEA.HI.X.SX32 R115, R116, R104, 0x1, P0 ;  /* 0x0000006874737211 */ /* 0x000fe400000f0eff */
[----:B------:R-:W-:Y:S02]  /*7630*/  ISETP.GE.AND P2, PT, R112, UR59, PT ;  /* 0x0000003b70007c0c */ /* 0x000fe4000bf46270 */
[----:B------:R-:W-:-:S02]  /*7640*/  PRMT R112, RZ, 0x7610, R112 ;  /* 0x00007610ff707816 */ /* 0x000fc40000000070 */
[----:B------:R-:W-:-:S04]  /*7650*/  PRMT R113, RZ, 0x7610, R113 ;  /* 0x00007610ff717816 */ /* 0x000fc80000000071 */
[----:B------:R0:W2:Y:S02]  /*7660*/  @!P1 LDG.E.U8 R112, desc[UR40][R114.64] ;  /* 0x0000002872709981 */ /* 0x0000a4000c1e1100 */
[----:B0-----:R-:W-:-:S04]  /*7670*/  IADD3 R114, P0, R207, R103, RZ ;  /* 0x00000067cf727210 */ /* 0x001fc80007f1e0ff */
[----:B------:R-:W-:-:S05]  /*7680*/  LEA.HI.X.SX32 R115, R207, R104, 0x1, P0 ;  /* 0x00000068cf737211 */ /* 0x000fca00000f0eff */
[----:B------:R0:W2:Y:S01]  /*7690*/  @!P2 LDG.E.U8 R113, desc[UR40][R114.64] ;  /* 0x000000287271a981 */ /* 0x0000a2000c1e1100 */
[----:B------:R-:W-:Y:S02]  /*76a0*/  ISETP.GE.AND P0, PT, R0, UR59, PT ;  /* 0x0000003b00007c0c */ /* 0x000fe4000bf06270 */
[----:B------:R-:W-:Y:S02]  /*76b0*/  IADD3 R116, P1, R106, R204, RZ ;  /* 0x000000cc6a747210 */ /* 0x000fe40007f3e0ff */
[----:B0-----:R-:W-:Y:S02]  /*76c0*/  SHF.R.S32.HI R114, RZ, 0x1f, R106 ;  /* 0x0000001fff727819 */ /* 0x001fe4000001146a */
[----:B------:R-:W-:-:S03]  /*76d0*/  PRMT R115, RZ, 0x7610, R115 ;  /* 0x00007610ff737816 */ /* 0x000fc60000000073 */
[----:B------:R-:W-:Y:S01]  /*76e0*/  IMAD.X R117, R114, 0x1, R203, P1 ;  /* 0x0000000172757824 */ /* 0x000fe200008e06cb */
[----:B------:R-:W-:Y:S01]  /*76f0*/  BAR.SYNC.DEFER_BLOCKING 0x0 ;  /* 0x0000000000007b1d */ /* 0x000fe20000010000 */
[----:B------:R-:W-:-:S05]  /*7700*/  IADD3 R118, P1, R106, R14, RZ ;  /* 0x0000000e6a767210 */ /* 0x000fca0007f3e0ff */
[----:B------:R-:W-:Y:S02]  /*7710*/  IMAD.X R119, R114, 0x1, R69, P1 ;  /* 0x0000000172777824 */ /* 0x000fe400008e0645 */
[----:B------:R-:W-:Y:S01]  /*7720*/  IMAD.SHL.U32 R153, R123, 0x10, RZ ;  /* 0x000000107b997824 */ /* 0x000fe200078e00ff */
[----:B------:R0:W2:Y:S02]  /*7730*/  @!P0 LDG.E.U8 R115, desc[UR40][R116.64] ;  /* 0x0000002874738981 */ /* 0x0000a4000c1e1100 */
[----:B0-----:R-:W-:-:S06]  /*7740*/  PRMT R116, RZ, 0x7610, R116 ;  /* 0x00007610ff747816 */ /* 0x001fcc0000000074 */
[----:B------:R0:W2:Y:S01]  /*7750*/  @!P0 LDG.E.U8 R116, desc[UR40][R118.64] ;  /* 0x0000002876748981 */ /* 0x0000a2000c1e1100 */
[----:B------:R-:W-:Y:S02]  /*7760*/  PRMT R117, RZ, 0x7610, R117 ;  /* 0x00007610ff757816 */ /* 0x000fe40000000075 */
[----:B0-----:R-:W-:-:S05]  /*7770*/  IADD3 R118, P1, R106, R16, RZ ;  /* 0x000000106a767210 */ /* 0x001fca0007f3e0ff */
[----:B------:R-:W-:Y:S01]  /*7780*/  IMAD.X R119, R114, 0x1, R71, P1 ;  /* 0x0000000172777824 */ /* 0x000fe200008e0647 */
[----:B------:R-:W-:Y:S02]  /*7790*/  IADD3 R120, P1, R106, R18, RZ ;  /* 0x000000126a787210 */ /* 0x000fe40007f3e0ff */
[----:B------:R-:W-:Y:S02]  /*77a0*/  LOP3.LUT R153, R153, 0x70, RZ, 0xc0, !PT ;  /* 0x0000007099997812 */ /* 0x000fe400078ec0ff */
[----:B------:R0:W2:Y:S01]  /*77b0*/  @!P0 LDG.E.U8 R117, desc[UR40][R118.64] ;  /* 0x0000002876758981 */ /* 0x0000a2000c1e1100 */
[----:B------:R-:W-:Y:S02]  /*77c0*/  IMAD.X R121, R114, 0x1, R73, P1 ;  /* 0x0000000172797824 */ /* 0x000fe400008e0649 */
[----:B0-----:R-:W-:Y:S01]  /*77d0*/  IMAD.SHL.U32 R119, R123, 0x80, RZ ;  /* 0x000000807b777824 */ /* 0x001fe200078e00ff */
[----:B------:R-:W-:-:S04]  /*77e0*/  PRMT R118, RZ, 0x7610, R118 ;  /* 0x00007610ff767816 */ /* 0x000fc80000000076 */
[--C-:B------:R-:W-:Y:S02]  /*77f0*/  LOP3.LUT R153, R153, 0x1f80, R119.reuse, 0xf8, !PT ;  /* 0x00001f8099997812 */ /* 0x100fe400078ef877 */
[----:B------:R0:W2:Y:S02]  /*7800*/  @!P0 LDG.E.U8 R118, desc[UR40][R120.64] ;  /* 0x0000002878768981 */ /* 0x0000a4000c1e1100 */
[----:B------:R-:W-:Y:S02]  /*7810*/  LOP3.LUT R153, R153, R2, RZ, 0xfc, !PT ;  /* 0x0000000299997212 */ /* 0x000fe400078efcff */
[----:B------:R-:W-:Y:S02]  /*7820*/  PRMT R119, RZ, 0x7610, R119 ;  /* 0x00007610ff777816 */ /* 0x000fe40000000077 */
[----:B0-----:R-:W-:Y:S01]  /*7830*/  IADD3 R120, P1, R106, R20, RZ ;  /* 0x000000146a787210 */ /* 0x001fe20007f3e0ff */
[----:B------:R0:W-:Y:S04]  /*7840*/  STS.U8 [R153+UR60], R122 ;  /* 0x0000007a99007988 */ /* 0x0001e8000800003c */
[----:B------:R-:W-:-:S05]  /*7850*/  IMAD.X R121, R114, 0x1, R75, P1 ;  /* 0x0000000172797824 */ /* 0x000fca00008e064b */
[----:B------:R1:W2:Y:S01]  /*7860*/  @!P0 LDG.E.U8 R119, desc[UR40][R120.64] ;  /* 0x0000002878778981 */ /* 0x0002a2000c1e1100 */
[----:B0-----:R-:W-:-:S05]  /*7870*/  IADD3 R122, P1, R106, R22, RZ ;  /* 0x000000166a7a7210 */ /* 0x001fca0007f3e0ff */
[----:B------:R-:W-:Y:S01]  /*7880*/  IMAD.X R123, R114, 0x1, R77, P1 ;  /* 0x00000001727b7824 */ /* 0x000fe200008e064d */
[----:B-1----:R-:W-:-:S06]  /*7890*/  PRMT R120, RZ, 0x7610, R120 ;  /* 0x00007610ff787816 */ /* 0x002fcc0000000078 */
[----:B------:R0:W2:Y:S01]  /*78a0*/  @!P0 LDG.E.U8 R120, desc[UR40][R122.64] ;  /* 0x000000287a788981 */ /* 0x0000a2000c1e1100 */
[----:B------:R-:W-:-:S03]  /*78b0*/  PRMT R121, RZ, 0x7610, R121 ;  /* 0x00007610ff797816 */ /* 0x000fc60000000079 */
[----:B------:R1:W-:Y:S01]  /*78c0*/  STS.U8 [R153+UR60+0x4], R124 ;  /* 0x0000047c99007988 */ /* 0x0003e2000800003c */
[----:B0-----:R-:W-:-:S05]  /*78d0*/  IADD3 R122, P1, R106, R56, RZ ;  /* 0x000000386a7a7210 */ /* 0x001fca0007f3e0ff */
[----:B------:R-:W-:Y:S01]  /*78e0*/  IMAD.X R123, R114, 0x1, R79, P1 ;  /* 0x00000001727b7824 */ /* 0x000fe200008e064f */
[----:B-1----:R-:W-:Y:S01]  /*78f0*/  IADD3 R124, P1, R106, R58, RZ ;  /* 0x0000003a6a7c7210 */ /* 0x002fe20007f3e0ff */
[----:B------:R0:W-:Y:S04]  /*7900*/  STS.U8 [R153+UR60+0x2], R125 ;  /* 0x0000027d99007988 */ /* 0x0001e8000800003c */
[----:B------:R1:W2:Y:S01]  /*7910*/  @!P0 LDG.E.U8 R121, desc[UR40][R122.64] ;  /* 0x000000287a798981 */ /* 0x0002a2000c1e1100 */
[----:B0-----:R-:W-:Y:S01]  /*7920*/  IMAD.X R125, R114, 0x1, R81, P1 ;  /* 0x00000001727d7824 */ /* 0x001fe200008e0651 */
        /* <DEDUP_REMOVED lines=20> */
[----:B-1----:R-:W-:Y:S02]  /*7a70*/  PRMT R126, RZ, 0x7610, R126 ;  /* 0x00007610ff7e7816 */ /* 0x002fe4000000007e */
[----:B------:R-:W-:-:S04]  /*7a80*/  LOP3.LUT R235, R153, 0x10, RZ, 0x3c, !PT ;  /* 0x0000001099eb7812 */ /* 0x000fc800078e3cff */
[----:B------:R0:W2:Y:S01]  /*7a90*/  @!P0 LDG.E.U8 R126, desc[UR40][R128.64] ;  /* 0x00000028807e8981 */ /* 0x0000a2000c1e1100 */
[----:B------:R-:W-:-:S03]  /*7aa0*/  PRMT R127, RZ, 0x7610, R127 ;  /* 0x00007610ff7f7816 */ /* 0x000fc6000000007f */
[----:B------:R-:W-:Y:S01]  /*7ab0*/  STS.U8 [R153+UR60+0xe], R131 ;  /* 0x00000e8399007988 */ /* 0x000fe2000800003c */
[----:B0-----:R-:W-:-:S03]  /*7ac0*/  IADD3 R128, P1, R106, R68, RZ ;  /* 0x000000446a807210 */ /* 0x001fc60007f3e0ff */
[----:B------:R0:W-:Y:S02]  /*7ad0*/  STS.U8 [R235+UR60+0x2], R130 ;  /* 0x00000282eb007988 */ /* 0x0001e4000800003c */
        /* <DEDUP_REMOVED lines=35> */
[----:B------:R0:W-:Y:S04]  /*7d10*/  STS.U8 [R235+UR60], R180 ;  /* 0x000000b4eb007988 */ /* 0x0001e8000800003c */
[----:B------:R1:W2:Y:S01]  /*7d20*/  @!P0 LDG.E.U8 R134, desc[UR40][R136.64] ;  /* 0x0000002888868981 */ /* 0x0002a2000c1e1100 */
[----:B------:R-:W-:-:S02]  /*7d30*/  PRMT R135, RZ, 0x7610, R135 ;  /* 0x00007610ff877816 */ /* 0x000fc40000000087 */
[----:B0-----:R-:W-:Y:S01]  /*7d40*/  LOP3.LUT R180, R153, 0x20, RZ, 0x3c, !PT ;  /* 0x0000002099b47812 */ /* 0x001fe200078e3cff */
[----:B------:R-:W-:Y:S01]  /*7d50*/  UMOV UR29, 0x40000040 ;  /* 0x40000040001d7882 */ /* 0x000fe20000000000 */
[----:B------:R-:W-:Y:S01]  /*7d60*/  UMOV UR31, 0x40000040 ;  /* 0x40000040001f7882 */ /* 0x000fe20000000000 */
[----:B------:R-:W0:Y:S01]  /*7d70*/  LDC R235, c[0x0][0x238] ;  /* 0x00008e00ffeb7b82 */ /* 0x000e220000000800 */
[----:B-1----:R-:W-:Y:S01]  /*7d80*/  IADD3 R136, P1, R106, R105, RZ ;  /* 0x000000696a887210 */ /* 0x002fe20007f3e0ff */
[----:B------:R1:W-:Y:S04]  /*7d90*/  STS.U8 [R180+UR60+0x2], R138 ;  /* 0x0000028ab4007988 */ /* 0x0003e8000800003c */
[----:B------:R-:W-:Y:S01]  /*7da0*/  IMAD.X R137, R114, 0x1, R99, P1 ;  /* 0x0000000172897824 */ /* 0x000fe200008e0663 */
[----:B------:R3:W-:Y:S04]  /*7db0*/  STS.U8 [R180+UR60], R139 ;  /* 0x0000008bb4007988 */ /* 0x0007e8000800003c */
[----:B------:R4:W2:Y:S01]  /*7dc0*/  @!P0 LDG.E.U8 R135, desc[UR40][R136.64] ;  /* 0x0000002888878981 */ /* 0x0008a2000c1e1100 */
[----:B-1----:R-:W-:-:S05]  /*7dd0*/  IADD3 R138, P1, R106, R86, RZ ;  /* 0x000000566a8a7210 */ /* 0x002fca0007f3e0ff */
[----:B---3--:R-:W-:Y:S01]  /*7de0*/  IMAD.X R139, R114, 0x1, R100, P1 ;  /* 0x00000001728b7824 */ /* 0x008fe200008e0664 */
[----:B----4-:R-:W-:-:S06]  /*7df0*/  PRMT R136, RZ, 0x7610, R136 ;  /* 0x00007610ff887816 */ /* 0x010fcc0000000088 */
[----:B------:R1:W3:Y:S01]  /*7e00*/  @!P0 LDG.E.U8 R136, desc[UR40][R138.64] ;  /* 0x000000288a888981 */ /* 0x0002e2000c1e1100 */
[----:B------:R-:W-:-:S03]  /*7e10*/  PRMT R137, RZ, 0x7610, R137 ;  /* 0x00007610ff897816 */ /* 0x000fc60000000089 */
[----:B------:R4:W-:Y:S01]  /*7e20*/  STS.U8 [R180+UR60+0x6], R140 ;  /* 0x0000068cb4007988 */ /* 0x0009e2000800003c */
[----:B-1----:R-:W-:-:S05]  /*7e30*/  IADD3 R138, P1, R106, R88, RZ ;  /* 0x000000586a8a7210 */ /* 0x002fca0007f3e0ff */
[----:B------:R-:W-:Y:S01]  /*7e40*/  IMAD.X R139, R114, 0x1, R101, P1 ;  /* 0x00000001728b7824 */ /* 0x000fe200008e0665 */
[----:B----4-:R-:W-:Y:S01]  /*7e50*/  IADD3 R140, P1, R106, R90, RZ ;  /* 0x0000005a6a8c7210 */ /* 0x010fe20007f3e0ff */
[----:B------:R1:W-:Y:S04]  /*7e60*/  STS.U8 [R180+UR60+0x4], R141 ;  /* 0x0000048db4007988 */ /* 0x0003e8000800003c */
[----:B------:R4:W3:Y:S01]  /*7e70*/  @!P0 LDG.E.U8 R137, desc[UR40][R138.64] ;  /* 0x000000288a898981 */ /* 0x0008e2000c1e1100 */
[----:B-1----:R-:W-:Y:S01]  /*7e80*/  IMAD.X R141, R114, 0x1, R102, P1 ;  /* 0x00000001728d7824 */ /* 0x002fe200008e0666 */
[----:B----4-:R-:W-:-:S06]  /*7e90*/  PRMT R138, RZ, 0x7610, R138 ;  /* 0x00007610ff8a7816 */ /* 0x010fcc000000008a */
[----:B------:R1:W4:Y:S01]  /*7ea0*/  @!P0 LDG.E.U8 R138, desc[UR40][R140.64] ;  /* 0x000000288c8a8981 */ /* 0x000322000c1e1100 */
[----:B------:R-:W-:-:S03]  /*7eb0*/  PRMT R139, RZ, 0x7610, R139 ;  /* 0x00007610ff8b7816 */ /* 0x000fc6000000008b */
[----:B------:R5:W-:Y:S01]  /*7ec0*/  STS.U8 [R180+UR60+0xa], R142 ;  /* 0x00000a8eb4007988 */ /* 0x000be2000800003c */
[----:B-1----:R-:W-:-:S05]  /*7ed0*/  IADD3 R140, P1, R106, R182, RZ ;  /* 0x000000b66a8c7210 */ /* 0x002fca0007f3e0ff */
[----:B------:R-:W-:Y:S01]  /*7ee0*/  IMAD.X R141, R114, 0x1, R181, P1 ;  /* 0x00000001728d7824 */ /* 0x000fe200008e06b5 */
[----:B-----5:R-:W-:Y:S01]  /*7ef0*/  IADD3 R142, P1, R106, R184, RZ ;  /* 0x000000b86a8e7210 */ /* 0x020fe20007f3e0ff */
[----:B------:R1:W-:Y:S04]  /*7f00*/  STS.U8 [R180+UR60+0x8], R143 ;  /* 0x0000088fb4007988 */ /* 0x0003e8000800003c */
[----:B------:R5:W4:Y:S01]  /*7f10*/  @!P0 LDG.E.U8 R139, desc[UR40][R140.64] ;  /* 0x000000288c8b8981 */ /* 0x000b22000c1e1100 */
[----:B-1----:R-:W-:Y:S01]  /*7f20*/  IMAD.X R143, R114, 0x1, R183, P1 ;  /* 0x00000001728f7824 */ /* 0x002fe200008e06b7 */
[----:B-----5:R-:W-:-:S06]  /*7f30*/  PRMT R140, RZ, 0x7610, R140 ;  /* 0x00007610ff8c7816 */ /* 0x020fcc000000008c */
[----:B------:R1:W5:Y:S01]  /*7f40*/  @!P0 LDG.E.U8 R140, desc[UR40][R142.64] ;  /* 0x000000288e8c8981 */ /* 0x000362000c1e1100 */
[----:B------:R-:W-:Y:S02]  /*7f50*/  PRMT R141, RZ, 0x7610, R141 ;  /* 0x00007610ff8d7816 */ /* 0x000fe4000000008d */
[----:B-1----:R-:W-:-:S05]  /*7f60*/  IADD3 R142, P1, R106, R186, RZ ;  /* 0x000000ba6a8e7210 */ /* 0x002fca0007f3e0ff */
[----:B------:R-:W-:Y:S01]  /*7f70*/  IMAD.X R143, R114, 0x1, R185, P1 ;  /* 0x00000001728f7824 */ /* 0x000fe200008e06b9 */
[----:B------:R1:W-:Y:S04]  /*7f80*/  STS.U8 [R180+UR60+0xe], R178 ;  /* 0x00000eb2b4007988 */ /* 0x0003e8000800003c */
[----:B------:R0:W4:Y:S01]  /*7f90*/  @!P0 LDG.E.U8 R141, desc[UR40][R142.64] ;  /* 0x000000288e8d8981 */ /* 0x000122000c1e1100 */
[----:B-1----:R-:W-:Y:S02]  /*7fa0*/  PRMT R178, RZ, 0x7610, R178 ;  /* 0x00007610ffb27816 */ /* 0x002fe400000000b2 */
[----:B0-----:R-:W-:Y:S01]  /*7fb0*/  IADD3 R142, P1, R106, R188, RZ ;  /* 0x000000bc6a8e7210 */ /* 0x001fe20007f3e0ff */
[----:B------:R0:W-:Y:S04]  /*7fc0*/  STS.U8 [R180+UR60+0xc], R179 ;  /* 0x00000cb3b4007988 */ /* 0x0001e8000800003c */
[----:B------:R-:W-:-:S05]  /*7fd0*/  IMAD.X R143, R114, 0x1, R187, P1 ;  /* 0x00000001728f7824 */ /* 0x000fca00008e06bb */
[----:B------:R1:W5:Y:S01]  /*7fe0*/  @!P0 LDG.E.U8 R178, desc[UR40][R142.64] ;  /* 0x000000288eb28981 */ /* 0x000362000c1e1100 */
[----:B0-----:R-:W-:-:S05]  /*7ff0*/  LOP3.LUT R179, R153, 0x30, RZ, 0x3c, !PT ;  /* 0x0000003099b37812 */ /* 0x001fca00078e3cff */
[----:B------:R0:W-:Y:S01]  /*8000*/  STS.U8 [R179+UR60], R177 ;  /* 0x000000b1b3007988 */ /* 0x0001e2000800003c */
[----:B-1----:R-:W-:-:S05]  /*8010*/  IADD3 R142, P1, R106, R190, RZ ;  /* 0x000000be6a8e7210 */ /* 0x002fca0007f3e0ff */
[----:B------:R-:W-:Y:S01]  /*8020*/  IMAD.X R143, R114, 0x1, R189, P1 ;  /* 0x00000001728f7824 */ /* 0x000fe200008e06bd */
[----:B0-----:R-:W-:Y:S01]  /*8030*/  PRMT R177, RZ, 0x7610, R177 ;  /* 0x00007610ffb17816 */ /* 0x001fe200000000b1 */
[----:B------:R0:W-:Y:S05]  /*8040*/  STS.U8 [R179+UR60+0x2], R176 ;  /* 0x000002b0b3007988 */ /* 0x0001ea000800003c */
[----:B------:R1:W4:Y:S01]  /*8050*/  @!P0 LDG.E.U8 R177, desc[UR40][R142.64] ;  /* 0x000000288eb18981 */ /* 0x000322000c1e1100 */
[----:B0-----:R-:W-:Y:S02]  /*8060*/  PRMT R176, RZ, 0x7610, R176 ;  /* 0x00007610ffb07816 */ /* 0x001fe400000000b0 */
[----:B-1----:R-:W-:-:S05]  /*8070*/  IADD3 R142, P1, R106, R192, RZ ;  /* 0x000000c06a8e7210 */ /* 0x002fca0007f3e0ff */
[----:B------:R-:W-:Y:S01]  /*8080*/  IMAD.X R143, R114, 0x1, R191, P1 ;  /* 0x00000001728f7824 */ /* 0x000fe200008e06bf */
[----:B------:R0:W-:Y:S04]  /*8090*/  STS.U8 [R179+UR60+0x4], R175 ;  /* 0x000004afb3007988 */ /* 0x0001e8000800003c */
[----:B------:R1:W5:Y:S01]  /*80a0*/  @!P0 LDG.E.U8 R176, desc[UR40][R142.64] ;  /* 0x000000288eb08981 */ /* 0x000362000c1e1100 */
[----:B0-----:R-:W-:Y:S02]  /*80b0*/  PRMT R175, RZ, 0x7610, R175 ;  /* 0x00007610ffaf7816 */ /* 0x001fe400000000af */
[----:B-1----:R-:W-:-:S05]  /*80c0*/  IADD3 R142, P1, R106, R194, RZ ;  /* 0x000000c26a8e7210 */ /* 0x002fca0007f3e0ff */
[----:B------:R-:W-:Y:S01]  /*80d0*/  IMAD.X R143, R114, 0x1, R193, P1 ;  /* 0x00000001728f7824 */ /* 0x000fe200008e06c1 */
[----:B------:R0:W-:Y:S04]  /*80e0*/  STS.U8 [R179+UR60+0x6], R174 ;  /* 0x000006aeb3007988 */ /* 0x0001e8000800003c */
[----:B------:R1:W4:Y:S01]  /*80f0*/  @!P0 LDG.E.U8 R175, desc[UR40][R142.64] ;  /* 0x000000288eaf8981 */ /* 0x000322000c1e1100 */
        /* <DEDUP_REMOVED lines=16> */
[----:B-1----:R-:W-:-:S04]  /*8200*/  IADD3 R142, P1, R106, UR58, RZ ;  /* 0x0000003a6a8e7c10 */ /* 0x002fc8000ff3e0ff */
[----:B------:R-:W-:Y:S01]  /*8210*/  IADD3.X R143, R114, UR38, RZ, P1, !PT ;  /* 0x00000026728f7c10 */ /* 0x000fe20008ffe4ff */
[----:B------:R0:W-:Y:S04]  /*8220*/  STS.U8 [R179+UR60+0xe], R170 ;  /* 0x00000eaab3007988 */ /* 0x0001e8000800003c */
[----:B------:R1:W4:Y:S01]  /*8230*/  @!P0 LDG.E.U8 R171, desc[UR40][R142.64] ;  /* 0x000000288eab8981 */ /* 0x000322000c1e1100 */
[----:B0-----:R-:W-:Y:S02]  /*8240*/  PRMT R170, RZ, 0x7610, R170 ;  /* 0x00007610ffaa7816 */ /* 0x001fe400000000aa */
[----:B-1----:R-:W-:-:S04]  /*8250*/  IADD3 R142, P1, R106, UR57, RZ ;  /* 0x000000396a8e7c10 */ /* 0x002fc8000ff3e0ff */
[----:B------:R-:W-:Y:S02]  /*8260*/  IADD3.X R143, R114, UR37, RZ, P1, !PT ;  /* 0x00000025728f7c10 */ /* 0x000fe40008ffe4ff */
[----:B------:R-:W-:-:S03]  /*8270*/  LOP3.LUT R179, R153, 0x40, RZ, 0x3c, !PT ;  /* 0x0000004099b37812 */ /* 0x000fc600078e3cff */
[----:B------:R0:W4:Y:S04]  /*8280*/  @!P0 LDG.E.U8 R170, desc[UR40][R142.64] ;  /* 0x000000288eaa8981 */ /* 0x000128000c1e1100 */
[----:B------:R1:W-:Y:S01]  /*8290*/  STS.U8 [R179+UR60], R169 ;  /* 0x000000a9b3007988 */ /* 0x0003e2000800003c */
[----:B0-----:R-:W-:Y:S02]  /*82a0*/  IADD3 R142, P1, R106, UR56, RZ ;  /* 0x000000386a8e7c10 */ /* 0x001fe4000ff3e0ff */
[----:B-1----:R-:W-:Y:S02]  /*82b0*/  PRMT R169, RZ, 0x7610, R169 ;  /* 0x00007610ffa97816 */ /* 0x002fe400000000a9 */
[----:B------:R-:W-:Y:S01]  /*82c0*/  IADD3.X R143, R114, UR36, RZ, P1, !PT ;  /* 0x00000024728f7c10 */ /* 0x000fe20008ffe4ff */
[----:B------:R0:W-:Y:S04]  /*82d0*/  STS.U8 [R179+UR60+0x2], R168 ;  /* 0x000002a8b3007988 */ /* 0x0001e8000800003c */
[----:B------:R1:W4:Y:S01]  /*82e0*/  @!P0 LDG.E.U8 R169, desc[UR40][R142.64] ;  /* 0x000000288ea98981 */ /* 0x000322000c1e1100 */
[----:B0-----:R-:W-:-:S02]  /*82f0*/  PRMT R168, RZ, 0x7610, R168 ;  /* 0x00007610ffa87816 */ /* 0x001fc400000000a8 */
[----:B-1----:R-:W-:-:S04]  /*8300*/  IADD3 R142, P1, R106, UR55, RZ ;  /* 0x000000376a8e7c10 */ /* 0x002fc8000ff3e0ff */
[----:B------:R-:W-:Y:S01]  /*8310*/  IADD3.X R143, R114, UR35, RZ, P1, !PT ;  /* 0x00000023728f7c10 */ /* 0x000fe20008ffe4ff */
        /* <DEDUP_REMOVED lines=70> */
[----:B------:R-:W-:-:S05]  /*8780*/  IADD3.X R143, R114, UR5, RZ, P1, !PT ;  /* 0x00000005728f7c10 */ /* 0x000fca0008ffe4ff */
[----:B------:R0:W4:Y:S01]  /*8790*/  @!P0 LDG.E.U8 R154, desc[UR40][R142.64] ;  /* 0x000000288e9a8981 */ /* 0x000122000c1e1100 */
[----:B------:R-:W-:Y:S02]  /*87a0*/  PRMT R179, RZ, 0x7610, R179 ;  /* 0x00007610ffb37816 */ /* 0x000fe400000000b3 */
[----:B0-----:R-:W-:-:S05]  /*87b0*/  IADD3 R142, P1, R106, R202, RZ ;  /* 0x000000ca6a8e7210 */ /* 0x001fca0007f3e0ff */
[----:B------:R-:W-:Y:S01]  /*87c0*/  IMAD.X R143, R114, 0x1, R201, P1 ;  /* 0x00000001728f7824 */ /* 0x000fe200008e06c9 */
[----:B------:R-:W-:-:S04]  /*87d0*/  LOP3.LUT R153, R153, 0x60, RZ, 0x3c, !PT ;  /* 0x0000006099997812 */ /* 0x000fc800078e3cff */
[----:B------:R0:W4:Y:S04]  /*87e0*/  @!P0 LDG.E.U8 R179, desc[UR40][R142.64] ;  /* 0x000000288eb38981 */ /* 0x000128000c1e1100 */
[----:B------:R1:W-:Y:S01]  /*87f0*/  STS.U8 [R153+UR60], R152 ;  /* 0x0000009899007988 */ /* 0x0003e2000800003c */
[----:B0-----:R-:W-:Y:S02]  /*8800*/  IADD3 R142, P1, R106, R10, RZ ;  /* 0x0000000a6a8e7210 */ /* 0x001fe40007f3e0ff */
[----:B-1----:R-:W-:-:S03]  /*8810*/  PRMT R152, RZ, 0x7610, R152 ;  /* 0x00007610ff987816 */ /* 0x002fc60000000098 */
        /* <DEDUP_REMOVED lines=21> */
[----:B--2---:R0:W-:Y:S04]  /*8970*/  STS.U8 [R153+UR60+0xa], R147 ;  /* 0x00000a9399007988 */ /* 0x0041e8000800003c */
[----:B------:R1:W2:Y:S01]  /*8980*/  @!P0 LDG.E.U8 R148, desc[UR40][R142.64] ;  /* 0x000000288e948981 */ /* 0x0002a2000c1e1100 */
[----:B0-----:R-:W-:Y:S02]  /*8990*/  PRMT R147, RZ, 0x7610, R147 ;  /* 0x00007610ff937816 */ /* 0x001fe40000000093 */
[----:B-1----:R-:W-:-:S05]  /*89a0*/  IADD3 R142, P1, R106, R9, RZ ;  /* 0x000000096a8e7210 */ /* 0x002fca0007f3e0ff */
[----:B------:R-:W-:Y:S01]  /*89b0*/  IMAD.X R143, R114, 0x1, R23, P1 ;  /* 0x00000001728f7824 */ /* 0x000fe200008e0617 */
[----:B------:R0:W-:Y:S04]  /*89c0*/  STS.U8 [R153+UR60+0xc], R146 ;  /* 0x00000c9299007988 */ /* 0x0001e8000800003c */
        /* <DEDUP_REMOVED lines=8> */
[----:B------:R-:W-:-:S05]  /*8a50*/  IMAD.X R143, R114, 0x1, R59, P1 ;  /* 0x00000001728f7824 */ /* 0x000fca00008e063b */
[----:B------:R0:W2:Y:S01]  /*8a60*/  @!P0 LDG.E.U8 R145, desc[UR40][R142.64] ;  /* 0x000000288e918981 */ /* 0x0000a2000c1e1100 */
[----:B------:R-:W-:Y:S02]  /*8a70*/  PRMT R153, RZ, 0x7610, R153 ;  /* 0x00007610ff997816 */ /* 0x000fe40000000099 */
[----:B0-----:R-:W-:-:S05]  /*8a80*/  IADD3 R142, P1, R106, R6, RZ ;  /* 0x000000066a8e7210 */ /* 0x001fca0007f3e0ff */
[----:B------:R-:W-:Y:S01]  /*8a90*/  IMAD.X R143, R114, 0x1, R61, P1 ;  /* 0x00000001728f7824 */ /* 0x000fe200008e063d */
[----:B------:R0:W-:Y:S04]  /*8aa0*/  STS.U8 [R3+UR60], R144 ;  /* 0x0000009003007988 */ /* 0x0001e8000800003c */
[----:B------:R1:W2:Y:S01]  /*8ab0*/  @!P0 LDG.E.U8 R153, desc[UR40][R142.64] ;  /* 0x000000288e998981 */ /* 0x0002a2000c1e1100 */
[----:B0-----:R-:W-:Y:S02]  /*8ac0*/  PRMT R144, RZ, 0x7610, R144 ;  /* 0x00007610ff907816 */ /* 0x001fe40000000090 */
[----:B-1----:R-:W-:-:S05]  /*8ad0*/  IADD3 R142, P1, R106, R4, RZ ;  /* 0x000000046a8e7210 */ /* 0x002fca0007f3e0ff */
[----:B------:R-:W-:-:S05]  /*8ae0*/  IMAD.X R143, R114, 0x1, R17, P1 ;  /* 0x00000001728f7824 */ /* 0x000fca00008e0611 */
[----:B------:R0:W2:Y:S02]  /*8af0*/  @!P0 LDG.E.U8 R144, desc[UR40][R142.64] ;  /* 0x000000288e908981 */ /* 0x0000a4000c1e1100 */
[----:B0-----:R-:W-:-:S05]  /*8b00*/  IADD3 R142, P1, R106, R84, RZ ;  /* 0x000000546a8e7210 */ /* 0x001fca0007f3e0ff */
[----:B------:R-:W-:Y:S01]  /*8b10*/  IMAD.X R143, R114, 0x1, R15, P1 ;  /* 0x00000001728f7824 */ /* 0x000fe200008e060f */
[----:B------:R-:W-:-:S06]  /*8b20*/  PRMT R114, RZ, 0x7610, R114 ;  /* 0x00007610ff727816 */ /* 0x000fcc0000000072 */
[----:B------:R-:W2:Y:S04]  /*8b30*/  @!P0 LDG.E.U8 R114, desc[UR40][R142.64] ;  /* 0x000000288e728981 */ /* 0x000ea8000c1e1100 */
[----:B------:R0:W-:Y:S04]  /*8b40*/  STS.U8 [R3+UR60+0x2], R107 ;  /* 0x0000026b03007988 */ /* 0x0001e8000800003c */
[----:B------:R1:W-:Y:S01]  /*8b50*/  STS.U8 [R3+UR60+0x4], R108 ;  /* 0x0000046c03007988 */ /* 0x0003e2000800003c */
[----:B0-----:R-:W-:-:S03]  /*8b60*/  LOP3.LUT R107, R0, 0x10, RZ, 0x3c, !PT ;  /* 0x00000010006b7812 */ /* 0x001fc600078e3cff */
[----:B------:R-:W-:Y:S04]  /*8b70*/  STS.U8 [R3+UR60+0x6], R109 ;  /* 0x0000066d03007988 */ /* 0x000fe8000800003c */
[----:B------:R-:W-:Y:S01]  /*8b80*/  STS.U8 [R3+UR60+0x8], R110 ;  /* 0x0000086e03007988 */ /* 0x000fe2000800003c */
[----:B-1----:R-:W-:-:S03]  /*8b90*/  LOP3.LUT R108, R0, 0x20, RZ, 0x3c, !PT ;  /* 0x00000020006c7812 */ /* 0x002fc600078e3cff */
[----:B------:R-:W-:Y:S04]  /*8ba0*/  STS.U8 [R3+UR60+0xa], R111 ;  /* 0x00000a6f03007988 */ /* 0x000fe8000800003c */
[----:B------:R-:W-:Y:S04]  /*8bb0*/  STS.U8 [R3+UR60+0xc], R112 ;  /* 0x00000c7003007988 */ /* 0x000fe8000800003c */
[----:B------:R-:W-:Y:S04]  /*8bc0*/  STS.U8 [R3+UR60+0xe], R113 ;  /* 0x00000e7103007988 */ /* 0x000fe8000800003c */
[----:B------:R-:W-:Y:S04]  /*8bd0*/  STS.U8 [R0+UR60+0x2000], R115 ;  /* 0x0020007300007988 */ /* 0x000fe8000800003c */
[----:B------:R-:W-:Y:S04]  /*8be0*/  STS.U8 [R0+UR60+0x3800], R120 ;  /* 0x0038007800007988 */ /* 0x000fe8000800003c */
[----:B------:R-:W-:Y:S04]  /*8bf0*/  STS.U8 [R0+UR60+0x3400], R128 ;  /* 0x0034008000007988 */ /* 0x000fe8000800003c */
[----:B---3--:R-:W-:Y:S04]  /*8c00*/  STS.U8 [R0+UR60+0x3000], R136 ;  /* 0x0030008800007988 */ /* 0x008fe8000800003c */
[----:B-----5:R-:W-:Y:S04]  /*8c10*/  STS.U8 [R0+UR60+0x2c00], R176 ;  /* 0x002c00b000007988 */ /* 0x020fe8000800003c */
[----:B----4-:R-:W-:Y:S04]  /*8c20*/  STS.U8 [R0+UR60+0x2800], R168 ;  /* 0x002800a800007988 */ /* 0x010fe8000800003c */
[----:B------:R-:W-:Y:S04]  /*8c30*/  STS.U8 [R0+UR60+0x2400], R160 ;  /* 0x002400a000007988 */ /* 0x000fe8000800003c */
[----:B--2---:R-:W-:Y:S04]  /*8c40*/  STS.U8 [R0+UR60+0x3c00], R153 ;  /* 0x003c009900007988 */ /* 0x004fe8000800003c */
[----:B------:R-:W-:Y:S04]  /*8c50*/  STS.U8 [R107+UR60+0x2080], R179 ;  /* 0x002080b36b007988 */ /* 0x000fe8000800003c */
[----:B------:R-:W-:Y:S04]  /*8c60*/  STS.U8 [R107+UR60+0x2480], R161 ;  /* 0x002480a16b007988 */ /* 0x000fe8000800003c */
[----:B------:R-:W-:Y:S04]  /*8c70*/  STS.U8 [R107+UR60+0x2880], R169 ;  /* 0x002880a96b007988 */ /* 0x000fe8000800003c */
[----:B------:R-:W-:Y:S04]  /*8c80*/  STS.U8 [R107+UR60+0x2c80], R177 ;  /* 0x002c80b16b007988 */ /* 0x000fe8000800003c */
[----:B------:R-:W-:Y:S04]  /*8c90*/  STS.U8 [R107+UR60+0x3080], R135 ;  /* 0x003080876b007988 */ /* 0x000fe8000800003c */
[----:B------:R-:W-:Y:S04]  /*8ca0*/  STS.U8 [R107+UR60+0x3480], R127 ;  /* 0x0034807f6b007988 */ /* 0x000fe8000800003c */
[----:B------:R-:W-:Y:S04]  /*8cb0*/  STS.U8 [R107+UR60+0x3880], R119 ;  /* 0x003880776b007988 */ /* 0x000fe8000800003c */
[----:B------:R0:W-:Y:S04]  /*8cc0*/  STS.U8 [R107+UR60+0x3c80], R145 ;  /* 0x003c80916b007988 */ /* 0x0001e8000800003c */
[----:B------:R-:W-:Y:S01]  /*8cd0*/  STS.U8 [R108+UR60+0x2100], R154 ;  /* 0x0021009a6c007988 */ /* 0x000fe2000800003c */
[----:B0-----:R-:W-:-:S03]  /*8ce0*/  LOP3.LUT R107, R0, 0x30, RZ, 0x3c, !PT ;  /* 0x00000030006b7812 */ /* 0x001fc600078e3cff */
[----:B------:R-:W-:Y:S04]  /*8cf0*/  STS.U8 [R108+UR60+0x2500], R162 ;  /* 0x002500a26c007988 */ /* 0x000fe8000800003c */
[----:B------:R-:W-:Y:S04]  /*8d00*/  STS.U8 [R108+UR60+0x2900], R170 ;  /* 0x002900aa6c007988 */ /* 0x000fe8000800003c */
[----:B------:R-:W-:Y:S04]  /*8d10*/  STS.U8 [R108+UR60+0x2d00], R178 ;  /* 0x002d00b26c007988 */ /* 0x000fe8000800003c */
[----:B------:R-:W-:Y:S04]  /*8d20*/  STS.U8 [R108+UR60+0x3100], R134 ;  /* 0x003100866c007988 */ /* 0x000fe8000800003c */
[----:B------:R-:W-:Y:S04]  /*8d30*/  STS.U8 [R108+UR60+0x3500], R126 ;  /* 0x0035007e6c007988 */ /* 0x000fe8000800003c */
[----:B------:R-:W-:Y:S04]  /*8d40*/  STS.U8 [R108+UR60+0x3900], R118 ;  /* 0x003900766c007988 */ /* 0x000fe8000800003c */
[----:B------:R0:W-:Y:S04]  /*8d50*/  STS.U8 [R108+UR60+0x3d00], R146 ;  /* 0x003d00926c007988 */ /* 0x0001e8000800003c */
[----:B------:R-:W-:Y:S04]  /*8d60*/  STS.U8 [R107+UR60+0x2180], R155 ;  /* 0x0021809b6b007988 */ /* 0x000fe8000800003c */
[----:B------:R-:W-:Y:S01]  /*8d70*/  STS.U8 [R107+UR60+0x2580], R163 ;  /* 0x002580a36b007988 */ /* 0x000fe2000800003c */
[----:B0-----:R-:W-:-:S03]  /*8d80*/  LOP3.LUT R108, R0, 0x40, RZ, 0x3c, !PT ;  /* 0x00000040006c7812 */ /* 0x001fc600078e3cff */
        /* <DEDUP_REMOVED lines=24> */
[----:B------:R1:W-:Y:S01]  /*8f10*/  STS.U8 [R108+UR60+0x2300], R158 ;  /* 0x0023009e6c007988 */ /* 0x0003e2000800003c */
[----:B0-----:R-:W-:-:S03]  /*8f20*/  LOP3.LUT R107, R0, 0x70, RZ, 0x3c, !PT ;  /* 0x00000070006b7812 */ /* 0x001fc600078e3cff */
[----:B------:R1:W-:Y:S04]  /*8f30*/  STS.U8 [R108+UR60+0x2700], R166 ;  /* 0x002700a66c007988 */ /* 0x0003e8000800003c */
        /* <DEDUP_REMOVED lines=13> */
[----:B------:R1:W-:Y:S01]  /*9010*/  STS.U8 [R107+UR60+0x3f80], R114 ;  /* 0x003f80726b007988 */ /* 0x0003e2000800003c */
[----:B------:R0:W-:Y:S06]  /*9020*/  MEMBAR.ALL.CTA ;  /* 0x0000000000007992 */ /* 0x0001ec0000008000 */
[----:B0-----:R-:W0:Y:S02]  /*9030*/  FENCE.VIEW.ASYNC.S ;  /* 0x00000000000073c6 */ /* 0x001e240000000000 */
[----:B0-----:R-:W-:Y:S06]  /*9040*/  BAR.SYNC.DEFER_BLOCKING 0x0 ;  /* 0x0000000000007b1d */ /* 0x001fec0000010000 */
[----:B------:R-:W-:-:S06]  /*9050*/  WARPGROUP.ARRIVE ;  /* 0x00000000000079c5 */ /* 0x000fcc0000000000 */
[----:B------:R-:W-:Y:S04]  /*9060*/  QGMMA.64x64x32.F32.E4M3.E4M3 R24, gdesc[UR28], R24 ;  /* 0x00e000001c1879f3 */ /* 0x000fe80008700818 */
[----:B------:R-:W-:Y:S04]  /*9070*/  QGMMA.64x64x32.F32.E4M3.E4M3 R24, gdesc[UR16], R24 ;  /* 0x00e00000101879f3 */ /* 0x000fe80008700818 */
[----:B------:R-:W-:Y:S01]  /*9080*/  QGMMA.64x64x32.F32.E4M3.E4M3 R24, gdesc[UR20], R24 ;  /* 0x00e00000141879f3 */ /* 0x000fe20008700818 */
[----:B------:R-:W-:Y:S02]  /*9090*/  USHF.R.S32.HI UR29, URZ, 0x1f, UR4 ;  /* 0x0000001f3f1d7899 */ /* 0x000fe40008011404 */
[----:B------:R-:W-:-:S04]  /*90a0*/  IADD3 R11, P5, R11, UR4, RZ ;  /* 0x000000040b0b7c10 */ /* 0x000fc8000ffbe0ff */
[----:B------:R-:W-:Y:S02]  /*90b0*/  IADD3.X R57, R57, UR29, RZ, P5, !PT ;  /* 0x0000001d39397c10 */ /* 0x000fe4000affe4ff */
[----:B------:R-:W-:Y:S02]  /*90c0*/  IADD3 R16, P5, R16, UR4, RZ ;  /* 0x0000000410107c10 */ /* 0x000fe4000ffbe0ff */
[----:B------:R-:W-:Y:S02]  /*90d0*/  IADD3 R84, P0, R84, UR4, RZ ;  /* 0x0000000454547c10 */ /* 0x000fe4000ff1e0ff */
[----:B------:R-:W-:Y:S02]  /*90e0*/  IADD3 R4, P1, R4, UR4, RZ ;  /* 0x0000000404047c10 */ /* 0x000fe4000ff3e0ff */
[----:B------:R-:W-:Y:S02]  /*90f0*/  IADD3 R5, P2, R5, UR4, RZ ;  /* 0x0000000405057c10 */ /* 0x000fe4000ff5e0ff */
[----:B------:R-:W-:-:S02]  /*9100*/  IADD3 R7, P3, R7, UR4, RZ ;  /* 0x0000000407077c10 */ /* 0x000fc4000ff7e0ff */
[----:B------:R-:W-:Y:S02]  /*9110*/  IADD3.X R71, R71, UR29, RZ, P5, !PT ;  /* 0x0000001d47477c10 */ /* 0x000fe4000affe4ff */
[----:B------:R-:W-:Y:S02]  /*9120*/  IADD3 R62, P5, R62, UR4, RZ ;  /* 0x000000043e3e7c10 */ /* 0x000fe4000ffbe0ff */
[----:B------:R-:W-:Y:S02]  /*9130*/  IADD3 R9, P4, R9, UR4, RZ ;  /* 0x0000000409097c10 */ /* 0x000fe4000ff9e0ff */
[----:B------:R-:W-:Y:S02]  /*9140*/  IADD3.X R15, R15, UR29, RZ, P0, !PT ;  /* 0x0000001d0f0f7c10 */ /* 0x000fe400087fe4ff */
[----:B------:R-:W-:Y:S02]  /*9150*/  IADD3.X R17, R17, UR29, RZ, P1, !PT ;  /* 0x0000001d11117c10 */ /* 0x000fe40008ffe4ff */
[----:B------:R-:W-:Y:S01]  /*9160*/  IADD3.X R19, R19, UR29, RZ, P2, !PT ;  /* 0x0000001d13137c10 */ /* 0x000fe200097fe4ff */
[----:B------:R-:W-:Y:S01]  /*9170*/  QGMMA.64x64x32.F32.E4M3.E4M3 R24, gdesc[UR24], R24, gsb0 ;  /* 0x00e00000181879f3 */ /* 0x000fe20008000818 */
[----:B------:R-:W-:-:S02]  /*9180*/  IADD3.X R21, R21, UR29, RZ, P3, !PT ;  /* 0x0000001d15157c10 */ /* 0x000fc40009ffe4ff */
[----:B------:R-:W-:Y:S02]  /*9190*/  IADD3 R13, P6, R13, UR4, RZ ;  /* 0x000000040d0d7c10 */ /* 0x000fe4000ffde0ff */
[----:B------:R-:W-:Y:S02]  /*91a0*/  IADD3 R6, P0, R6, UR4, RZ ;  /* 0x0000000406067c10 */ /* 0x000fe4000ff1e0ff */
[----:B------:R-:W-:Y:S02]  /*91b0*/  IADD3 R8, P1, R8, UR4, RZ ;  /* 0x0000000408087c10 */ /* 0x000fe4000ff3e0ff */
[----:B------:R-:W-:Y:S02]  /*91c0*/  IADD3 R10, P2, R10, UR4, RZ ;  /* 0x000000040a0a7c10 */ /* 0x000fe4000ff5e0ff */
[----:B------:R-:W-:Y:S02]  /*91d0*/  IADD3 R12, P3, R12, UR4, RZ ;  /* 0x000000040c0c7c10 */ /* 0x000fe4000ff7e0ff */
[----:B------:R-:W-:-:S02]  /*91e0*/  IADD3.X R85, R85, UR29, RZ, P5, !PT ;  /* 0x0000001d55557c10 */ /* 0x000fc4000affe4ff */
[----:B------:R-:W-:Y:S02]  /*91f0*/  IADD3.X R23, R23, UR29, RZ, P4, !PT ;  /* 0x0000001d17177c10 */ /* 0x000fe4000a7fe4ff */
[----:B------:R-:W-:Y:S02]  /*9200*/  IADD3 R76, P5, R76, UR4, RZ ;  /* 0x000000044c4c7c10 */ /* 0x000fe4000ffbe0ff */
[----:B------:R-:W-:Y:S02]  /*9210*/  IADD3 R14, P4, R14, UR4, RZ ;  /* 0x000000040e0e7c10 */ /* 0x000fe4000ff9e0ff */
[----:B------:R-:W-:Y:S02]  /*9220*/  IADD3.X R59, R59, UR29, RZ, P6, !PT ;  /* 0x0000001d3b3b7c10 */ /* 0x000fe4000b7fe4ff */
[----:B------:R-:W-:Y:S02]  /*9230*/  IADD3.X R61, R61, UR29, RZ, P0, !PT ;  /* 0x0000001d3d3d7c10 */ /* 0x000fe400087fe4ff */
[----:B------:R-:W-:-:S02]  /*9240*/  IADD3.X R63, R63, UR29, RZ, P1, !PT ;  /* 0x0000001d3f3f7c10 */ /* 0x000fc40008ffe4ff */
[----:B------:R-:W-:Y:S02]  /*9250*/  IADD3.X R65, R65, UR29, RZ, P2, !PT ;  /* 0x0000001d41417c10 */ /* 0x000fe400097fe4ff */
[----:B------:R-:W-:Y:S02]  /*9260*/  IADD3.X R67, R67, UR29, RZ, P3, !PT ;  /* 0x0000001d43437c10 */ /* 0x000fe40009ffe4ff */
[----:B------:R-:W-:Y:S02]  /*9270*/  IADD3 R18, P6, R18, UR4, RZ ;  /* 0x0000000412127c10 */ /* 0x000fe4000ffde0ff */
[----:B------:R-:W-:Y:S02]  /*9280*/  IADD3 R20, P0, R20, UR4, RZ ;  /* 0x0000000414147c10 */ /* 0x000fe4000ff1e0ff */
[----:B------:R-:W-:Y:S02]  /*9290*/  IADD3 R22, P1, R22, UR4, RZ ;  /* 0x0000000416167c10 */ /* 0x000fe4000ff3e0ff */
[----:B------:R-:W-:-:S02]  /*92a0*/  IADD3 R56, P2, R56, UR4, RZ ;  /* 0x0000000438387c10 */ /* 0x000fc4000ff5e0ff */
[----:B------:R-:W-:Y:S02]  /*92b0*/  IADD3 R58, P3, R58, UR4, RZ ;  /* 0x000000043a3a7c10 */ /* 0x000fe4000ff7e0ff */
[----:B------:R-:W-:Y:S02]  /*92c0*/  IADD3.X R95, R95, UR29, RZ, P5, !PT ;  /* 0x0000001d5f5f7c10 */ /* 0x000fe4000affe4ff */
[----:B------:R-:W-:Y:S02]  /*92d0*/  IADD3.X R69, R69, UR29, RZ, P4, !PT ;  /* 0x0000001d45457c10 */ /* 0x000fe4000a7fe4ff */
[----:B------:R-:W-:Y:S02]  /*92e0*/  IADD3 R90, P5, R90, UR4, RZ ;  /* 0x000000045a5a7c10 */ /* 0x000fe4000ffbe0ff */
[----:B------:R-:W-:Y:S02]  /*92f0*/  IADD3 R60, P4, R60, UR4, RZ ;  /* 0x000000043c3c7c10 */ /* 0x000fe4000ff9e0ff */
[----:B------:R-:W-:-:S02]  /*9300*/  IADD3.X R73, R73, UR29, RZ, P6, !PT ;  /* 0x0000001d49497c10 */ /* 0x000fc4000b7fe4ff */
[----:B------:R-:W-:Y:S02]  /*9310*/  IADD3.X R75, R75, UR29, RZ, P0, !PT ;  /* 0x0000001d4b4b7c10 */ /* 0x000fe400087fe4ff */
[----:B------:R-:W-:Y:S02]  /*9320*/  IADD3.X R77, R77, UR29, RZ, P1, !PT ;  /* 0x0000001d4d4d7c10 */ /* 0x000fe40008ffe4ff */
[----:B------:R-:W-:Y:S02]  /*9330*/  IADD3.X R79, R79, UR29, RZ, P2, !PT ;  /* 0x0000001d4f4f7c10 */ /* 0x000fe400097fe4ff */
[----:B------:R-:W-:Y:S01]  /*9340*/  IADD3.X R81, R81, UR29, RZ, P3, !PT ;  /* 0x0000001d51517c10 */ /* 0x000fe20009ffe4ff */
[----:B------:R-:W-:Y:S01]  /*9350*/  UIADD3 UR61, UR61, -0x1, URZ ;  /* 0xffffffff3d3d7890 */ /* 0x000fe2000fffe03f */
[----:B------:R-:W-:Y:S02]  /*9360*/  IADD3 R64, P6, R64, UR4, RZ ;  /* 0x0000000440407c10 */ /* 0x000fe4000ffde0ff */
[----:B------:R-:W-:-:S02]  /*9370*/  IADD3 R66, P0, R66, UR4, RZ ;  /* 0x0000000442427c10 */ /* 0x000fc4000ff1e0ff */
[----:B------:R-:W-:Y:S02]  /*9380*/  IADD3 R68, P1, R68, UR4, RZ ;  /* 0x0000000444447c10 */ /* 0x000fe4000ff3e0ff */
[----:B------:R-:W-:Y:S02]  /*9390*/  IADD3 R70, P2, R70, UR4, RZ ;  /* 0x0000000446467c10 */ /* 0x000fe4000ff5e0ff */
[----:B------:R-:W-:Y:S02]  /*93a0*/  IADD3 R72, P3, R72, UR4, RZ ;  /* 0x0000000448487c10 */ /* 0x000fe4000ff7e0ff */
[----:B------:R-:W-:Y:S02]  /*93b0*/  IADD3.X R102, R102, UR29, RZ, P5, !PT ;  /* 0x0000001d66667c10 */ /* 0x000fe4000affe4ff */
[----:B------:R-:W-:Y:S02]  /*93c0*/  IADD3.X R83, R83, UR29, RZ, P4, !PT ;  /* 0x0000001d53537c10 */ /* 0x000fe4000a7fe4ff */
[----:B------:R-:W-:-:S02]  /*93d0*/  IADD3 R194, P5, R194, UR4, RZ ;  /* 0x00000004c2c27c10 */ /* 0x000fc4000ffbe0ff */
[----:B------:R-:W-:Y:S01]  /*93e0*/  IADD3 R74, P4, R74, UR4, RZ ;  /* 0x000000044a4a7c10 */ /* 0x000fe2000ff9e0ff */
[----:B------:R-:W-:Y:S01]  /*93f0*/  UIADD3 UR58, UP4, UR4, UR58, URZ ;  /* 0x0000003a043a7290 */ /* 0x000fe2000ff9e03f */
[----:B------:R-:W-:Y:S01]  /*9400*/  IADD3.X R87, R87, UR29, RZ, P6, !PT ;  /* 0x0000001d57577c10 */ /* 0x000fe2000b7fe4ff */
[----:B------:R-:W-:Y:S01]  /*9410*/  UIADD3 UR57, UP3, UR4, UR57, URZ ;  /* 0x0000003904397290 */ /* 0x000fe2000ff7e03f */
[----:B------:R-:W-:Y:S01]  /*9420*/  IADD3.X R89, R89, UR29, RZ, P0, !PT ;  /* 0x0000001d59597c10 */ /* 0x000fe200087fe4ff */
[----:B------:R-:W-:Y:S01]  /*9430*/  UIADD3 UR56, UP2, UR4, UR56, URZ ;  /* 0x0000003804387290 */ /* 0x000fe2000ff5e03f */
[----:B------:R-:W-:Y:S01]  /*9440*/  IADD3.X R91, R91, UR29, RZ, P1, !PT ;  /* 0x0000001d5b5b7c10 */ /* 0x000fe20008ffe4ff */
[----:B------:R-:W-:Y:S01]  /*9450*/  UIADD3 UR55, UP1, UR4, UR55, URZ ;  /* 0x0000003704377290 */ /* 0x000fe2000ff3e03f */
[----:B------:R-:W-:Y:S02]  /*9460*/  IADD3.X R92, R92, UR29, RZ, P2, !PT ;  /* 0x0000001d5c5c7c10 */ /* 0x000fe400097fe4ff */
        /* <DEDUP_REMOVED lines=8> */
[----:B------:R-:W-:Y:S01]  /*94f0*/  ISETP.NE.U32.AND P5, PT, RZ, UR61, PT ;  /* 0x0000003dff007c0c */ /* 0x000fe2000bfa5070 */
[----:B------:R-:W-:Y:S01]  /*9500*/  UIADD3.X UR38, UR29, UR38, URZ, UP4, !UPT ;  /* 0x000000261d267290 */ /* 0x000fe2000a7fe43f */
[----:B------:R-:W-:Y:S01]  /*9510*/  IADD3 R88, P4, R88, UR4, RZ ;  /* 0x0000000458587c10 */ /* 0x000fe2000ff9e0ff */
[----:B------:R-:W-:Y:S02]  /*9520*/  UIADD3.X UR37, UR29, UR37, URZ, UP3, !UPT ;  /* 0x000000251d257290 */ /* 0x000fe40009ffe43f */
[----:B------:R-:W-:Y:S01]  /*9530*/  IADD3.X R96, R96, UR29, RZ, P6, !PT ;  /* 0x0000001d60607c10 */ /* 0x000fe2000b7fe4ff */
[----:B------:R-:W-:Y:S02]  /*9540*/  UIADD3.X UR36, UR29, UR36, URZ, UP2, !UPT ;  /* 0x000000241d247290 */ /* 0x000fe400097fe43f */
[----:B------:R-:W-:Y:S01]  /*9550*/  IADD3.X R97, R97, UR29, RZ, P0, !PT ;  /* 0x0000001d61617c10 */ /* 0x000fe200087fe4ff */
[----:B------:R-:W-:-:S02]  /*9560*/  UIADD3.X UR35, UR29, UR35, URZ, UP1, !UPT ;  /* 0x000000231d237290 */ /* 0x000fc40008ffe43f */
[----:B------:R-:W-:Y:S01]  /*9570*/  IADD3.X R98, R98, UR29, RZ, P1, !PT ;  /* 0x0000001d62627c10 */ /* 0x000fe20008ffe4ff */
[----:B------:R-:W-:Y:S01]  /*9580*/  UIADD3 UR54, UP0, UR4, UR54, URZ ;  /* 0x0000003604367290 */ /* 0x000fe2000ff1e03f */
[----:B------:R-:W-:Y:S01]  /*9590*/  IADD3.X R99, R99, UR29, RZ, P2, !PT ;  /* 0x0000001d63637c10 */ /* 0x000fe200097fe4ff */
[----:B------:R-:W-:Y:S01]  /*95a0*/  UIADD3 UR53, UP6, UR4, UR53, URZ ;  /* 0x0000003504357290 */ /* 0x000fe2000ffde03f */
[----:B------:R-:W-:Y:S01]  /*95b0*/  IADD3.X R100, R100, UR29, RZ, P3, !PT ;  /* 0x0000001d64647c10 */ /* 0x000fe20009ffe4ff */
[----:B------:R-:W-:Y:S02]  /*95c0*/  UIADD3 UR52, UP5, UR4, UR52, URZ ;  /* 0x0000003404347290 */ /* 0x000fe4000ffbe03f */
[----:B------:R-:W-:Y:S01]  /*95d0*/  IADD3 R182, P6, R182, UR4, RZ ;  /* 0x00000004b6b67c10 */ /* 0x000fe2000ffde0ff */
[----:B------:R-:W-:Y:S02]  /*95e0*/  UIADD3 UR51, UP4, UR4, UR51, URZ ;  /* 0x0000003304337290 */ /* 0x000fe4000ff9e03f */
[----:B------:R-:W-:Y:S01]  /*95f0*/  IADD3 R184, P0, R184, UR4, RZ ;  /* 0x00000004b8b87c10 */ /* 0x000fe2000ff1e0ff */
[----:B------:R-:W-:-:S02]  /*9600*/  UIADD3 UR50, UP3, UR4, UR50, URZ ;  /* 0x0000003204327290 */ /* 0x000fc4000ff7e03f */
[----:B------:R-:W-:Y:S01]  /*9610*/  IADD3 R186, P1, R186, UR4, RZ ;  /* 0x00000004baba7c10 */ /* 0x000fe2000ff3e0ff */
[----:B------:R-:W-:Y:S02]  /*9620*/  UIADD3 UR49, UP2, UR4, UR49, URZ ;  /* 0x0000003104317290 */ /* 0x000fe4000ff5e03f */
[----:B------:R-:W-:Y:S01]  /*9630*/  IADD3 R188, P2, R188, UR4, RZ ;  /* 0x00000004bcbc7c10 */ /* 0x000fe2000ff5e0ff */
[----:B------:R-:W-:Y:S02]  /*9640*/  UIADD3 UR48, UP1, UR4, UR48, URZ ;  /* 0x0000003004307290 */ /* 0x000fe4000ff3e03f */
[----:B------:R-:W-:Y:S01]  /*9650*/  IADD3 R190, P3, R190, UR4, RZ ;  /* 0x00000004bebe7c10 */ /* 0x000fe2000ff7e0ff */
[----:B------:R-:W-:Y:S01]  /*9660*/  IMAD.SHL.U32 R235, R235, 0x80, RZ ;  /* 0x00000080ebeb7824 */ /* 0x000fe200078e00ff */
[----:B------:R-:W-:Y:S01]  /*9670*/  IADD3.X R101, R101, UR29, RZ, P4, !PT ;  /* 0x0000001d65657c10 */ /* 0x000fe2000a7fe4ff */
[----:B------:R-:W-:Y:S01]  /*9680*/  UIADD3.X UR34, UR29, UR34, URZ, UP0, !UPT ;  /* 0x000000221d227290 */ /* 0x000fe200087fe43f */
[----:B------:R-:W-:Y:S01]  /*9690*/  IADD3 R192, P4, R192, UR4, RZ ;  /* 0x00000004c0c07c10 */ /* 0x000fe2000ff9e0ff */
[----:B------:R-:W-:-:S02]  /*96a0*/  UIADD3.X UR33, UR29, UR33, URZ, UP6, !UPT ;  /* 0x000000211d217290 */ /* 0x000fc4000b7fe43f */
[----:B------:R-:W-:Y:S01]  /*96b0*/  IADD3.X R181, R181, UR29, RZ, P6, !PT ;  /* 0x0000001db5b57c10 */ /* 0x000fe2000b7fe4ff */
[----:B------:R-:W-:Y:S02]  /*96c0*/  UIADD3.X UR32, UR29, UR32, URZ, UP5, !UPT ;  /* 0x000000201d207290 */ /* 0x000fe4000affe43f */
[----:B------:R-:W-:Y:S01]  /*96d0*/  IADD3.X R183, R183, UR29, RZ, P0, !PT ;  /* 0x0000001db7b77c10 */ /* 0x000fe200087fe4ff */
[----:B------:R-:W-:Y:S02]  /*96e0*/  UIADD3.X UR15, UR29, UR15, URZ, UP4, !UPT ;  /* 0x0000000f1d0f7290 */ /* 0x000fe4000a7fe43f */
[----:B------:R-:W-:Y:S01]  /*96f0*/  IADD3.X R185, R185, UR29, RZ, P1, !PT ;  /* 0x0000001db9b97c10 */ /* 0x000fe20008ffe4ff */
[----:B------:R-:W-:Y:S02]  /*9700*/  UIADD3.X UR14, UR29, UR14, URZ, UP3, !UPT ;  /* 0x0000000e1d0e7290 */ /* 0x000fe40009ffe43f */
[----:B------:R-:W-:Y:S01]  /*9710*/  IADD3.X R187, R187, UR29, RZ, P2, !PT ;  /* 0x0000001dbbbb7c10 */ /* 0x000fe200097fe4ff */
[----:B------:R-:W-:-:S02]  /*9720*/  UIADD3.X UR13, UR29, UR13, URZ, UP2, !UPT ;  /* 0x0000000d1d0d7290 */ /* 0x000fc400097fe43f */
[----:B------:R-:W-:Y:S01]  /*9730*/  IADD3.X R189, R189, UR29, RZ, P3, !PT ;  /* 0x0000001dbdbd7c10 */ /* 0x000fe20009ffe4ff */
[----:B------:R-:W-:Y:S01]  /*9740*/  UIADD3.X UR12, UR29, UR12, URZ, UP1, !UPT ;  /* 0x0000000c1d0c7290 */ /* 0x000fe20008ffe43f */
[----:B------:R-:W-:Y:S01]  /*9750*/  IADD3 R196, P6, R196, UR4, RZ ;  /* 0x00000004c4c47c10 */ /* 0x000fe2000ffde0ff */
[----:B------:R-:W-:Y:S02]  /*9760*/  UIADD3 UR47, UP0, UR4, UR47, URZ ;  /* 0x0000002f042f7290 */ /* 0x000fe4000ff1e03f */
[----:B------:R-:W-:Y:S01]  /*9770*/  IADD3 R198, P0, R198, UR4, RZ ;  /* 0x00000004c6c67c10 */ /* 0x000fe2000ff1e0ff */
[----:B------:R-:W-:Y:S02]  /*9780*/  UIADD3 UR46, UP6, UR4, UR46, URZ ;  /* 0x0000002e042e7290 */ /* 0x000fe4000ffde03f */
[----:B------:R-:W-:Y:S01]  /*9790*/  IADD3 R200, P1, R200, UR4, RZ ;  /* 0x00000004c8c87c10 */ /* 0x000fe2000ff3e0ff */
[----:B------:R-:W-:Y:S02]  /*97a0*/  UIADD3 UR45, UP5, UR4, UR45, URZ ;  /* 0x0000002d042d7290 */ /* 0x000fe4000ffbe03f */
[----:B------:R-:W-:Y:S01]  /*97b0*/  IADD3 R202, P2, R202, UR4, RZ ;  /* 0x00000004caca7c10 */ /* 0x000fe2000ff5e0ff */
[----:B------:R-:W-:-:S02]  /*97c0*/  UIADD3 UR44, UP4, UR4, UR44, URZ ;  /* 0x0000002c042c7290 */ /* 0x000fc4000ff9e03f */
[----:B------:R-:W-:Y:S01]  /*97d0*/  IADD3 R204, P3, R204, UR4, RZ ;  /* 0x00000004cccc7c10 */ /* 0x000fe2000ff7e0ff */
[----:B------:R-:W-:Y:S02]  /*97e0*/  UIADD3 UR43, UP3, UR4, UR43, URZ ;  /* 0x0000002b042b7290 */ /* 0x000fe4000ff7e03f */
[----:B------:R-:W-:Y:S02]  /*97f0*/  UIADD3 UR42, UP2, UR4, UR42, URZ ;  /* 0x0000002a042a7290 */ /* 0x000fe4000ff5e03f */
[----:B------:R-:W-:Y:S01]  /*9800*/  UIADD3 UR39, UP1, UR4, UR39, URZ ;  /* 0x0000002704277290 */ /* 0x000fe2000ff3e03f */
[----:B------:R-:W-:Y:S01]  /*9810*/  IADD3.X R191, R191, UR29, RZ, P4, !PT ;  /* 0x0000001dbfbf7c10 */ /* 0x000fe2000a7fe4ff */
[----:B------:R-:W-:Y:S01]  /*9820*/  UIADD3 UR59, UR59, -0x80, URZ ;  /* 0xffffff803b3b7890 */ /* 0x000fe2000fffe03f */
[----:B------:R-:W-:Y:S01]  /*9830*/  IADD3 R103, P4, R235, R103, RZ ;  /* 0x00000067eb677210 */ /* 0x000fe20007f9e0ff */
[----:B------:R-:W-:Y:S02]  /*9840*/  UIADD3.X UR11, UR29, UR11, URZ, UP0, !UPT ;  /* 0x0000000b1d0b7290 */ /* 0x000fe400087fe43f */
[----:B------:R-:W-:Y:S01]  /*9850*/  IADD3.X R195, R195, UR29, RZ, P6, !PT ;  /* 0x0000001dc3c37c10 */ /* 0x000fe2000b7fe4ff */
        /* <DEDUP_REMOVED lines=8> */
[----:B------:R-:W-:Y:S01]  /*98e0*/  UIADD3.X UR6, UR29, UR6, URZ, UP2, !UPT ;  /* 0x000000061d067290 */ /* 0x000fe200097fe43f */
[----:B------:R-:W-:-:S02]  /*98f0*/  WARPGROUP.DEPBAR.LE gsb0, 0x0 ;  /* 0x00008000000079c5 */ /* 0x000fc40000010000 */
[----:B------:R-:W-:Y:S01]  /*9900*/  UIADD3.X UR5, UR29, UR5, URZ, UP1, !UPT ;  /* 0x000000051d057290 */ /* 0x000fe20008ffe43f */
[----:B------:R-:W-:Y:S01]  /*9910*/  LEA.HI.X.SX32 R104, R235, R104, 0x1, P4 ;  /* 0x00000068eb687211 */ /* 0x000fe200020f0eff */
[----:B-1----:R-:W-:Y:S10]  /*9920*/  @P5 BRA `(.L_x_2) ;  /* 0xffffffbc00e45947 */ /* 0x002ff4000383ffff */
.L_x_1:
[----:B------:R-:W2:Y:S01]  /*9930*/  LDL.LU R107, [R1+0x8] ;  /* 0x00000800016b7983 */ /* 0x000ea20000300800 */
[----:B------:R-:W-:Y:S02]  /*9940*/  F2FP.SATFINITE.E4M3.F32.PACK_AB_MERGE_C R24, R25, R24, RZ ;  /* 0x000000181918723e */ /* 0x000fe400048070ff */
[----:B------:R-:W-:Y:S01]  /*9950*/  F2FP.SATFINITE.E4M3.F32.PACK_AB_MERGE_C R26, R27, R26, RZ ;  /* 0x0000001a1b1a723e */ /* 0x000fe200048070ff */
[----:B------:R-:W3:Y:S01]  /*9960*/  LDL.LU R108, [R1+0x4] ;  /* 0x00000400016c7983 */ /* 0x000ee20000300800 */
[----:B------:R-:W-:Y:S02]  /*9970*/  F2FP.SATFINITE.E4M3.F32.PACK_AB_MERGE_C R28, R29, R28, RZ ;  /* 0x0000001c1d1c723e */ /* 0x000fe400048070ff */
[----:B------:R-:W-:Y:S01]  /*9980*/  F2FP.SATFINITE.E4M3.F32.PACK_AB_MERGE_C R30, R31, R30, RZ ;  /* 0x0000001e1f1e723e */ /* 0x000fe200048070ff */
[----:B------:R-:W4:Y:S01]  /*9990*/  LDL.LU R18, [R1+0xc] ;  /* 0x00000c0001127983 */ /* 0x000f220000300800 */
[----:B------:R-:W-:Y:S02]  /*99a0*/  F2FP.SATFINITE.E4M3.F32.PACK_AB_MERGE_C R32, R33, R32, RZ ;  /* 0x000000202120723e */ /* 0x000fe400048070ff */
[----:B------:R-:W-:Y:S01]  /*99b0*/  F2FP.SATFINITE.E4M3.F32.PACK_AB_MERGE_C R34, R35, R34, RZ ;  /* 0x000000222322723e */ /* 0x000fe200048070ff */
[----:B------:R-:W5:Y:S01]  /*99c0*/  LDL.LU R16, [R1] ;  /* 0x0000000001107983 */ /* 0x000f620000300800 */
[----:B------:R-:W-:-:S02]  /*99d0*/  LOP3.LUT R24, R24, 0xffff, RZ, 0xc0, !PT ;  /* 0x0000ffff18187812 */ /* 0x000fc400078ec0ff */
[----:B------:R-:W-:Y:S02]  /*99e0*/  F2FP.SATFINITE.E4M3.F32.PACK_AB_MERGE_C R36, R37, R36, RZ ;  /* 0x000000242524723e */ /* 0x000fe400048070ff */
[----:B------:R-:W-:Y:S01]  /*99f0*/  F2FP.SATFINITE.E4M3.F32.PACK_AB_MERGE_C R38, R39, R38, RZ ;  /* 0x000000262726723e */ /* 0x000fe200048070ff */
[----:B------:R-:W1:Y:S01]  /*9a00*/  S2UR UR4, SR_CgaCtaId ;  /* 0x00000000000479c3 */ /* 0x000e620000008800 */
[----:B------:R-:W-:Y:S01]  /*9a10*/  LOP3.LUT R26, R26, 0xffff, RZ, 0xc0, !PT ;  /* 0x0000ffff1a1a7812 */ /* 0x000fe200078ec0ff */
[----:B------:R-:W-:Y:S01]  /*9a20*/  ULDC.64 UR6, c[0x0][0x228] ;  /* 0x00008a0000067ab9 */ /* 0x000fe20000000a00 */
[----:B------:R-:W-:Y:S02]  /*9a30*/  LOP3.LUT R13, R28, 0xffff, RZ, 0xc0, !PT ;  /* 0x0000ffff1c0d7812 */ /* 0x000fe400078ec0ff */
[----:B------:R-:W-:Y:S02]  /*9a40*/  LOP3.LUT R17, R32, 0xffff, RZ, 0xc0, !PT ;  /* 0x0000ffff20117812 */ /* 0x000fe400078ec0ff */
[----:B------:R-:W-:Y:S01]  /*9a50*/  LOP3.LUT R19, R34, 0xffff, RZ, 0xc0, !PT ;  /* 0x0000ffff22137812 */ /* 0x000fe200078ec0ff */
[----:B------:R-:W5:Y:S01]  /*9a60*/  LDC R29, c[0x0][0x248] ;  /* 0x00009200ff1d7b82 */ /* 0x000f620000000800 */
[----:B------:R-:W-:-:S02]  /*9a70*/  LOP3.LUT R15, R30, 0xffff, RZ, 0xc0, !PT ;  /* 0x0000ffff1e0f7812 */ /* 0x000fc400078ec0ff */
[--C-:B------:R-:W-:Y:S02]  /*9a80*/  PRMT R6, R17, 0x3340, R0.reuse ;  /* 0x0000334011067816 */ /* 0x100fe40000000000 */
[----:B------:R-:W-:Y:S02]  /*9a90*/  PRMT R8, R19, 0x3340, R0 ;  /* 0x0000334013087816 */ /* 0x000fe40000000000 */
[----:B------:R-:W-:Y:S02]  /*9aa0*/  PRMT R5, R24, 0x3340, R13 ;  /* 0x0000334018057816 */ /* 0x000fe4000000000d */
[----:B------:R-:W-:Y:S02]  /*9ab0*/  PRMT R7, R26, 0x3340, R15 ;  /* 0x000033401a077816 */ /* 0x000fe4000000000f */
[----:B------:R-:W-:Y:S02]  /*9ac0*/  PRMT R9, R5, 0x5410, R6 ;  /* 0x0000541005097816 */ /* 0x000fe40000000006 */
[----:B------:R-:W-:-:S02]  /*9ad0*/  PRMT R11, R7, 0x5410, R8 ;  /* 0x00005410070b7816 */ /* 0x000fc40000000008 */
[----:B------:R-:W-:Y:S02]  /*9ae0*/  SHF.R.U32.HI R5, RZ, 0x8, R13 ;  /* 0x00000008ff057819 */ /* 0x000fe4000001160d */
[----:B------:R-:W-:Y:S02]  /*9af0*/  SHF.R.U32.HI R7, RZ, 0x8, R17 ;  /* 0x00000008ff077819 */ /* 0x000fe40000011611 */
[----:B------:R-:W-:Y:S02]  /*9b00*/  SHF.R.U32.HI R6, RZ, 0x8, R15 ;  /* 0x00000008ff067819 */ /* 0x000fe4000001160f */
[----:B------:R-:W-:Y:S02]  /*9b10*/  SHF.R.U32.HI R8, RZ, 0x8, R19 ;  /* 0x00000008ff087819 */ /* 0x000fe40000011613 */
[----:B------:R-:W-:Y:S02]  /*9b20*/  LOP3.LUT R5, R5, 0xffff, RZ, 0xc0, !PT ;  /* 0x0000ffff05057812 */ /* 0x000fe400078ec0ff */
[----:B------:R-:W-:-:S02]  /*9b30*/  LOP3.LUT R7, R7, 0xffff, RZ, 0xc0, !PT ;  /* 0x0000ffff07077812 */ /* 0x000fc400078ec0ff */
[----:B------:R-:W-:Y:S02]  /*9b40*/  LOP3.LUT R6, R6, 0xffff, RZ, 0xc0, !PT ;  /* 0x0000ffff06067812 */ /* 0x000fe400078ec0ff */
[----:B------:R-:W-:Y:S02]  /*9b50*/  LOP3.LUT R8, R8, 0xffff, RZ, 0xc0, !PT ;  /* 0x0000ffff08087812 */ /* 0x000fe400078ec0ff */
[----:B------:R-:W-:Y:S02]  /*9b60*/  F2FP.SATFINITE.E4M3.F32.PACK_AB_MERGE_C R40, R41, R40, RZ ;  /* 0x000000282928723e */ /* 0x000fe400048070ff */
[----:B------:R-:W-:Y:S02]  /*9b70*/  PRMT R8, R8, 0x3340, R1 ;  /* 0x0000334008087816 */ /* 0x000fe40000000001 */
[----:B------:R-:W-:Y:S02]  /*9b80*/  LOP3.LUT R36, R36, 0xffff, RZ, 0xc0, !PT ;  /* 0x0000ffff24247812 */ /* 0x000fe400078ec0ff */
[----:B------:R-:W-:-:S02]  /*9b90*/  LOP3.LUT R38, R38, 0xffff, RZ, 0xc0, !PT ;  /* 0x0000ffff26267812 */ /* 0x000fc400078ec0ff */
[----:B------:R-:W-:Y:S02]  /*9ba0*/  F2FP.SATFINITE.E4M3.F32.PACK_AB_MERGE_C R44, R45, R44, RZ ;  /* 0x0000002c2d2c723e */ /* 0x000fe400048070ff */
[----:B------:R-:W-:Y:S02]  /*9bb0*/  F2FP.SATFINITE.E4M3.F32.PACK_AB_MERGE_C R48, R49, R48, RZ ;  /* 0x000000303130723e */ /* 0x000fe400048070ff */
[----:B------:R-:W-:Y:S02]  /*9bc0*/  F2FP.SATFINITE.E4M3.F32.PACK_AB_MERGE_C R42, R43, R42, RZ ;  /* 0x0000002a2b2a723e */ /* 0x000fe400048070ff */
[----:B------:R-:W-:Y:S02]  /*9bd0*/  F2FP.SATFINITE.E4M3.F32.PACK_AB_MERGE_C R46, R47, R46, RZ ;  /* 0x0000002e2f2e723e */ /* 0x000fe400048070ff */
[----:B------:R-:W-:Y:S01]  /*9be0*/  F2FP.SATFINITE.E4M3.F32.PACK_AB_MERGE_C R50, R51, R50, RZ ;  /* 0x000000323332723e */ /* 0x000fe200048070ff */
[----:B-1----:R-:W-:Y:S01]  /*9bf0*/  USHF.L.U32 UR4, UR4, 0x6, URZ ;  /* 0x0000000604047899 */ /* 0x002fe2000800063f */
[----:B------:R-:W-:-:S02]  /*9c00*/  LOP3.LUT R40, R40, 0xffff, RZ, 0xc0, !PT ;  /* 0x0000ffff28287812 */ /* 0x000fc400078ec0ff */
[----:B------:R-:W-:Y:S02]  /*9c10*/  LOP3.LUT R19, R48, 0xffff, RZ, 0xc0, !PT ;  /* 0x0000ffff30137812 */ /* 0x000fe400078ec0ff */
[----:B------:R-:W-:Y:S02]  /*9c20*/  LOP3.LUT R15, R44, 0xffff, RZ, 0xc0, !PT ;  /* 0x0000ffff2c0f7812 */ /* 0x000fe400078ec0ff */
[----:B------:R-:W-:Y:S02]  /*9c30*/  LOP3.LUT R42, R42, 0xffff, RZ, 0xc0, !PT ;  /* 0x0000ffff2a2a7812 */ /* 0x000fe400078ec0ff */
[----:B------:R-:W-:Y:S02]  /*9c40*/  LOP3.LUT R21, R50, 0xffff, RZ, 0xc0, !PT ;  /* 0x0000ffff32157812 */ /* 0x000fe400078ec0ff */
[----:B------:R-:W-:Y:S02]  /*9c50*/  LOP3.LUT R17, R46, 0xffff, RZ, 0xc0, !PT ;  /* 0x0000ffff2e117812 */ /* 0x000fe400078ec0ff */
[----:B------:R-:W-:Y:S01]  /*9c60*/  LEA R20, R0, UR60, 0x4 ;  /* 0x0000003c00147c11 */ /* 0x000fe2000f8e20ff */
[----:B------:R-:W-:Y:S01]  /*9c70*/  ULOP3.LUT UR4, UR4, 0x40, URZ, 0xc0, !UPT ;  /* 0x0000004004047892 */ /* 0x000fe2000f8ec03f */
[----:B------:R-:W-:-:S02]  /*9c80*/  PRMT R13, R21, 0x3340, R0 ;  /* 0x00003340150d7816 */ /* 0x000fc40000000000 */
[----:B------:R-:W-:Y:S02]  /*9c90*/  F2FP.SATFINITE.E4M3.F32.PACK_AB_MERGE_C R52, R53, R52, RZ ;  /* 0x000000343534723e */ /* 0x000fe400048070ff */
[----:B------:R-:W-:Y:S02]  /*9ca0*/  F2FP.SATFINITE.E4M3.F32.PACK_AB_MERGE_C R54, R55, R54, RZ ;  /* 0x000000363736723e */ /* 0x000fe400048070ff */
[----:B------:R-:W-:Y:S02]  /*9cb0*/  LOP3.LUT R52, R52, 0xffff, RZ, 0xc0, !PT ;  /* 0x0000ffff34347812 */ /* 0x000fe400078ec0ff */
[----:B------:R-:W-:Y:S01]  /*9cc0*/  LOP3.LUT R54, R54, 0xffff, RZ, 0xc0, !PT ;  /* 0x0000ffff36367812 */ /* 0x000fe200078ec0ff */
[----:B------:R-:W-:Y:S01]  /*9cd0*/  BAR.SYNC.DEFER_BLOCKING 0x0 ;  /* 0x0000000000007b1d */ /* 0x000fe20000010000 */
[----:B--2---:R-:W-:-:S05]  /*9ce0*/  LOP3.LUT R3, R107, 0x400, RZ, 0xc0, !PT ;  /* 0x000004006b037812 */ /* 0x004fca00078ec0ff */
[----:B------:R-:W1:Y:S01]  /*9cf0*/  S2R R107, SR_TID.X ;  /* 0x00000000006b7919 */ /* 0x000e620000002100 */
[----:B---3--:R-:W-:Y:S01]  /*9d00*/  IADD3 R4, R3, UR60, R108 ;  /* 0x0000003c03047c10 */ /* 0x008fe2000fffe06c */
[----:B-1----:R-:W-:-:S05]  /*9d10*/  IMAD.SHL.U32 R3, R107, 0x8, RZ ;  /* 0x000000086b037824 */ /* 0x002fca00078e00ff */
[----:B------:R-:W-:-:S05]  /*9d20*/  LOP3.LUT R3, R3, 0x380, RZ, 0xc0, !PT ;  /* 0x0000038003037812 */ /* 0x000fca00078ec0ff */
[----:B0-----:R-:W-:Y:S01]  /*9d30*/  IMAD.IADD R12, R3, 0x1, R4 ;  /* 0x00000001030c7824 */ /* 0x001fe200078e0204 */
[----:B------:R-:W-:Y:S02]  /*9d40*/  SHF.R.U32.HI R3, RZ, 0x8, R24 ;  /* 0x00000008ff037819 */ /* 0x000fe40000011618 */
[----:B------:R-:W-:Y:S02]  /*9d50*/  SHF.R.U32.HI R4, RZ, 0x8, R26 ;  /* 0x00000008ff047819 */ /* 0x000fe4000001161a */
[----:B------:R-:W-:Y:S02]  /*9d60*/  LOP3.LUT R10, R3, 0xffff, RZ, 0xc0, !PT ;  /* 0x0000ffff030a7812 */ /* 0x000fe400078ec0ff */
[----:B------:R-:W-:Y:S02]  /*9d70*/  LOP3.LUT R3, R4, 0xffff, RZ, 0xc0, !PT ;  /* 0x0000ffff04037812 */ /* 0x000fe400078ec0ff */
[----:B------:R-:W-:Y:S02]  /*9d80*/  PRMT R5, R10, 0x3340, R5 ;  /* 0x000033400a057816 */ /* 0x000fe40000000005 */
[----:B------:R-:W-:-:S02]  /*9d90*/  PRMT R4, R7, 0x3340, R0 ;  /* 0x0000334007047816 */ /* 0x000fc40000000000 */
[----:B------:R-:W-:Y:S02]  /*9da0*/  PRMT R3, R3, 0x3340, R6 ;  /* 0x0000334003037816 */ /* 0x000fe40000000006 */
[----:B------:R-:W-:Y:S02]  /*9db0*/  PRMT R5, R5, 0x5410, R4 ;  /* 0x0000541005057816 */ /* 0x000fe40000000004 */
[----:B------:R-:W-:Y:S02]  /*9dc0*/  PRMT R3, R3, 0x5410, R8 ;  /* 0x0000541003037816 */ /* 0x000fe40000000008 */
[--C-:B------:R-:W-:Y:S02]  /*9dd0*/  PRMT R4, R9, 0x4210, R36.reuse ;  /* 0x0000421009047816 */ /* 0x100fe40000000024 */
[----:B------:R-:W-:Y:S02]  /*9de0*/  PRMT R5, R5, 0x5210, R36 ;  /* 0x0000521005057816 */ /* 0x000fe40000000024 */
[----:B------:R-:W-:-:S02]  /*9df0*/  PRMT R6, R11, 0x4210, R38 ;  /* 0x000042100b067816 */ /* 0x000fc40000000026 */
[----:B------:R-:W-:-:S05]  /*9e00*/  PRMT R7, R3, 0x5210, R38 ;  /* 0x0000521003077816 */ /* 0x000fca0000000026 */
[----:B------:R-:W-:Y:S01]  /*9e10*/  STSM.16.M88.4 [R12], R4 ;  /* 0x000000040c007844 */ /* 0x000fe20000000200 */
[----:B------:R-:W-:Y:S01]  /*9e20*/  BAR.SYNC.DEFER_BLOCKING 0x0 ;  /* 0x0000000000007b1d */ /* 0x000fe20000010000 */
[----:B------:R-:W-:Y:S02]  /*9e30*/  PRMT R9, R19, 0x3340, R0 ;  /* 0x0000334013097816 */ /* 0x000fe40000000000 */
[----:B------:R-:W-:Y:S02]  /*9e40*/  PRMT R8, R40, 0x3340, R15 ;  /* 0x0000334028087816 */ /* 0x000fe4000000000f */
[----:B------:R-:W-:Y:S02]  /*9e50*/  PRMT R10, R42, 0x3340, R17 ;  /* 0x000033402a0a7816 */ /* 0x000fe40000000011 */
[----:B------:R-:W-:Y:S02]  /*9e60*/  PRMT R11, R8, 0x5410, R9 ;  /* 0x00005410080b7816 */ /* 0x000fe40000000009 */
[----:B----4-:R-:W-:Y:S01]  /*9e70*/  LOP3.LUT R18, R18, UR4, R2, 0xfe, !PT ;  /* 0x0000000412127c12 */ /* 0x010fe2000f8efe02 */
[----:B------:R-:W-:Y:S01]  /*9e80*/  ULDC UR4, c[0x0][0x244] ;  /* 0x0000910000047ab9 */ /* 0x000fe20000000800 */
[----:B------:R-:W-:-:S02]  /*9e90*/  PRMT R13, R10, 0x5410, R13 ;  /* 0x000054100a0d7816 */ /* 0x000fc4000000000d */
[----:B------:R-:W-:Y:S02]  /*9ea0*/  SHF.R.U32.HI R9, RZ, 0x8, R19 ;  /* 0x00000008ff097819 */ /* 0x000fe40000011613 */
[----:B------:R-:W-:Y:S02]  /*9eb0*/  SHF.R.U32.HI R0, RZ, 0x8, R40 ;  /* 0x00000008ff007819 */ /* 0x000fe40000011628 */
[----:B------:R-:W-:Y:S02]  /*9ec0*/  SHF.R.U32.HI R3, RZ, 0x8, R15 ;  /* 0x00000008ff037819 */ /* 0x000fe4000001160f */
[----:B------:R-:W-:Y:S01]  /*9ed0*/  SHF.R.U32.HI R2, RZ, 0x8, R42 ;  /* 0x00000008ff027819 */ /* 0x000fe2000001162a */
[----:B------:R-:W0:Y:S01]  /*9ee0*/  LDS.128 R4, [R20] ;  /* 0x0000000014047984 */ /* 0x000e220000000c00 */
[----:B------:R-:W-:Y:S02]  /*9ef0*/  SHF.R.U32.HI R8, RZ, 0x8, R17 ;  /* 0x00000008ff087819 */ /* 0x000fe40000011611 */
[----:B------:R-:W-:-:S02]  /*9f00*/  SHF.R.U32.HI R10, RZ, 0x8, R21 ;  /* 0x00000008ff0a7819 */ /* 0x000fc40000011615 */
[----:B------:R-:W-:Y:S02]  /*9f10*/  LOP3.LUT R9, R9, 0xffff, RZ, 0xc0, !PT ;  /* 0x0000ffff09097812 */ /* 0x000fe400078ec0ff */
[----:B------:R-:W-:Y:S02]  /*9f20*/  LOP3.LUT R3, R3, 0xffff, RZ, 0xc0, !PT ;  /* 0x0000ffff03037812 */ /* 0x000fe400078ec0ff */
[----:B------:R-:W-:Y:S02]  /*9f30*/  LOP3.LUT R0, R0, 0xffff, RZ, 0xc0, !PT ;  /* 0x0000ffff00007812 */ /* 0x000fe400078ec0ff */
[----:B------:R-:W-:Y:S02]  /*9f40*/  LOP3.LUT R8, R8, 0xffff, RZ, 0xc0, !PT ;  /* 0x0000ffff08087812 */ /* 0x000fe400078ec0ff */
[----:B------:R-:W-:Y:S02]  /*9f50*/  LOP3.LUT R15, R2, 0xffff, RZ, 0xc0, !PT ;  /* 0x0000ffff020f7812 */ /* 0x000fe400078ec0ff */
[----:B------:R-:W-:-:S02]  /*9f60*/  LOP3.LUT R10, R10, 0xffff, RZ, 0xc0, !PT ;  /* 0x0000ffff0a0a7812 */ /* 0x000fc400078ec0ff */
[----:B------:R-:W-:Y:S02]  /*9f70*/  PRMT R14, R9, 0x3340, R14 ;  /* 0x00003340090e7816 */ /* 0x000fe4000000000e */
[----:B------:R-:W-:Y:S02]  /*9f80*/  PRMT R3, R0, 0x3340, R3 ;  /* 0x0000334000037816 */ /* 0x000fe40000000003 */
[----:B------:R-:W-:Y:S02]  /*9f90*/  PRMT R8, R15, 0x3340, R8 ;  /* 0x000033400f087816 */ /* 0x000fe40000000008 */
[----:B------:R-:W-:Y:S02]  /*9fa0*/  PRMT R9, R10, 0x3340, R1 ;  /* 0x000033400a097816 */ /* 0x000fe40000000001 */
[----:B------:R-:W-:Y:S02]  /*9fb0*/  PRMT R3, R3, 0x5410, R14 ;  /* 0x0000541003037816 */ /* 0x000fe4000000000e */
[----:B------:R-:W-:Y:S01]  /*9fc0*/  PRMT R9, R8, 0x5410, R9 ;  /* 0x0000541008097816 */ /* 0x000fe20000000009 */
[----:B-----5:R-:W-:Y:S01]  /*9fd0*/  IMAD R0, R16, UR4, RZ ;  /* 0x0000000410007c24 */ /* 0x020fe2000f8e02ff */
[--C-:B------:R-:W-:Y:S01]  /*9fe0*/  PRMT R24, R11, 0x4210, R52.reuse ;  /* 0x000042100b187816 */ /* 0x100fe20000000034 */
[----:B------:R-:W-:Y:S01]  /*9ff0*/  ULDC.64 UR4, c[0x0][0x220] ;  /* 0x0000880000047ab9 */ /* 0x000fe20000000a00 */
[----:B------:R-:W-:-:S02]  /*a000*/  PRMT R25, R3, 0x5210, R52 ;  /* 0x0000521003197816 */ /* 0x000fc40000000034 */
[--C-:B------:R-:W-:Y:S02]  /*a010*/  PRMT R26, R13, 0x4210, R54.reuse ;  /* 0x000042100d1a7816 */ /* 0x100fe40000000036 */
[----:B------:R-:W-:Y:S01]  /*a020*/  PRMT R27, R9, 0x5210, R54 ;  /* 0x00005210091b7816 */ /* 0x000fe20000000036 */
[----:B------:R-:W-:Y:S01]  /*a030*/  BAR.SYNC.DEFER_BLOCKING 0x0 ;  /* 0x0000000000007b1d */ /* 0x000fe20000010000 */
[----:B------:R-:W-:Y:S02]  /*a040*/  IADD3 R22, P1, R0, UR4, RZ ;  /* 0x0000000400167c10 */ /* 0x000fe4000ff3e0ff */
[----:B------:R-:W-:Y:S02]  /*a050*/  ISETP.GE.AND P0, PT, R16, UR6, PT ;  /* 0x0000000610007c0c */ /* 0x000fe4000bf06270 */
[----:B------:R-:W-:Y:S01]  /*a060*/  LEA.HI.X.SX32 R28, R0, UR5, 0x1, P1 ;  /* 0x00000005001c7c11 */ /* 0x000fe200088f0eff */
[C---:B------:R-:W-:Y:S01]  /*a070*/  IMAD R0, R18.reuse, R29, RZ ;  /* 0x0000001d12007224 */ /* 0x040fe200078e02ff */
[----:B------:R-:W-:-:S02]  /*a080*/  LOP3.LUT R2, R18, 0x6, RZ, 0xfc, !PT ;  /* 0x0000000612027812 */ /* 0x000fc400078efcff */
[----:B------:R-:W-:Y:S01]  /*a090*/  LOP3.LUT R3, R18, 0x8, RZ, 0xfc, !PT ;  /* 0x0000000812037812 */ /* 0x000fe200078efcff */
[----:B------:R-:W-:Y:S01]  /*a0a0*/  IMAD R9, R29, 0x2, R0 ;  /* 0x000000021d097824 */ /* 0x000fe200078e0200 */
[----:B------:R-:W-:Y:S02]  /*a0b0*/  ISETP.LT.AND P3, PT, R2, UR7, !P0 ;  /* 0x0000000702007c0c */ /* 0x000fe4000c761270 */
[----:B------:R-:W-:Y:S01]  /*a0c0*/  IADD3 R2, P6, R0, R22, RZ ;  /* 0x0000001600027210 */ /* 0x000fe20007fde0ff */
[----:B------:R1:W-:Y:S01]  /*a0d0*/  STSM.16.M88.4 [R12], R24 ;  /* 0x000000180c007844 */ /* 0x0003e20000000200 */
[----:B------:R-:W-:Y:S02]  /*a0e0*/  ISETP.LT.AND P1, PT, R18, UR7, !P0 ;  /* 0x0000000712007c0c */ /* 0x000fe4000c721270 */
[----:B------:R-:W-:Y:S01]  /*a0f0*/  ISETP.LT.AND P2, PT, R3, UR7, !P0 ;  /* 0x0000000703007c0c */ /* 0x000fe2000c741270 */
[----:B------:R-:W-:Y:S01]  /*a100*/  IMAD R11, R29, 0x2, R9 ;  /* 0x000000021d0b7824 */ /* 0x000fe200078e0209 */
[----:B------:R-:W-:-:S02]  /*a110*/  LEA.HI.X.SX32 R3, R0, R28, 0x1, P6 ;  /* 0x0000001c00037211 */ /* 0x000fc400030f0eff */
[----:B------:R-:W-:Y:S02]  /*a120*/  LOP3.LUT R10, R18, 0x4, RZ, 0xfc, !PT ;  /* 0x00000004120a7812 */ /* 0x000fe400078efcff */
[C---:B------:R-:W-:Y:S02]  /*a130*/  IADD3 R8, P6, R9.reuse, R22, RZ ;  /* 0x0000001609087210 */ /* 0x040fe40007fde0ff */
[----:B------:R-:W-:Y:S02]  /*a140*/  ISETP.LT.AND P4, PT, R10, UR7, !P0 ;  /* 0x000000070a007c0c */ /* 0x000fe4000c781270 */
[----:B0-----:R-:W-:Y:S01]  /*a150*/  PRMT R13, R4, 0x7770, RZ ;  /* 0x00007770040d7816 */ /* 0x001fe200000000ff */
[----:B------:R-:W-:Y:S01]  /*a160*/  BAR.SYNC.DEFER_BLOCKING 0x0 ;  /* 0x0000000000007b1d */ /* 0x000fe20000010000 */
[----:B------:R-:W-:Y:S01]  /*a170*/  LEA.HI.X.SX32 R9, R9, R28, 0x1, P6 ;  /* 0x0000001c09097211 */ /* 0x000fe200030f0eff */
[----:B-1----:R-:W-:Y:S01]  /*a180*/  IMAD R12, R29, 0x2, R11 ;  /* 0x000000021d0c7824 */ /* 0x002fe200078e020b */
[----:B------:R-:W-:-:S02]  /*a190*/  IADD3 R10, P6, R11, R22, RZ ;  /* 0x000000160b0a7210 */ /* 0x000fc40007fde0ff */
[----:B------:R-:W-:Y:S01]  /*a1a0*/  LOP3.LUT R15, R18, 0x2, RZ, 0xfc, !PT ;  /* 0x00000002120f7812 */ /* 0x000fe200078efcff */
[----:B------:R-:W-:Y:S01]  /*a1b0*/  IMAD R14, R29, 0x2, R12 ;  /* 0x000000021d0e7824 */ /* 0x000fe200078e020c */
[----:B------:R-:W-:Y:S02]  /*a1c0*/  LEA.HI.X.SX32 R11, R11, R28, 0x1, P6 ;  /* 0x0000001c0b0b7211 */ /* 0x000fe400030f0eff */
[----:B------:R-:W-:Y:S02]  /*a1d0*/  ISETP.LT.AND P5, PT, R15, UR7, !P0 ;  /* 0x000000070f007c0c */ /* 0x000fe4000c7a1270 */
[----:B------:R-:W-:Y:S02]  /*a1e0*/  PRMT R15, R5, 0x7770, RZ ;  /* 0x00007770050f7816 */ /* 0x000fe400000000ff */
[----:B------:R-:W-:Y:S01]  /*a1f0*/  PRMT R19, R6, 0x7770, RZ ;  /* 0x0000777006137816 */ /* 0x000fe200000000ff */
[----:B------:R0:W-:Y:S02]  /*a200*/  @P1 STG.E.U8 desc[UR40][R2.64], R13 ;  /* 0x0000000d02001986 */ /* 0x0001e4000c101128 */
[----:B0-----:R-:W-:-:S04]  /*a210*/  IADD3 R2, P6, R12, R22, RZ ;  /* 0x000000160c027210 */ /* 0x001fc80007fde0ff */
[----:B------:R-:W-:Y:S02]  /*a220*/  LEA.HI.X.SX32 R3, R12, R28, 0x1, P6 ;  /* 0x0000001c0c037211 */ /* 0x000fe400030f0eff */
[----:B------:R-:W-:-:S04]  /*a230*/  IADD3 R12, P6, R14, R22, RZ ;  /* 0x000000160e0c7210 */ /* 0x000fc80007fde0ff */
[----:B------:R-:W-:Y:S01]  /*a240*/  LEA.HI.X.SX32 R13, R14, R28, 0x1, P6 ;  /* 0x0000001c0e0d7211 */ /* 0x000fe200030f0eff */
[----:B------:R-:W-:Y:S01]  /*a250*/  IMAD R14, R29, 0x2, R14 ;  /* 0x000000021d0e7824 */ /* 0x000fe200078e020e */
[----:B------:R0:W-:Y:S01]  /*a260*/  @P5 STG.E.U8 desc[UR40][R8.64], R15 ;  /* 0x0000000f08005986 */ /* 0x0001e2000c101128 */
[----:B------:R-:W-:-:S03]  /*a270*/  PRMT R17, R7, 0x7770, RZ ;  /* 0x0000777007117816 */ /* 0x000fc600000000ff */
[----:B------:R1:W-:Y:S01]  /*a280*/  @P4 STG.E.U8 desc[UR40][R10.64], R19 ;  /* 0x000000130a004986 */ /* 0x0003e2000c101128 */
[----:B------:R-:W-:-:S03]  /*a290*/  LOP3.LUT R0, R18, 0xa, RZ, 0xfc, !PT ;  /* 0x0000000a12007812 */ /* 0x000fc600078efcff */
[----:B------:R2:W-:Y:S01]  /*a2a0*/  @P3 STG.E.U8 desc[UR40][R2.64], R17 ;  /* 0x0000001102003986 */ /* 0x0005e2000c101128 */
[----:B0-----:R-:W-:Y:S01]  /*a2b0*/  IADD3 R8, P6, R14, R22, RZ ;  /* 0x000000160e087210 */ /* 0x001fe20007fde0ff */
[----:B-1----:R-:W-:-:S03]  /*a2c0*/  IMAD R10, R29, 0x2, R14 ;  /* 0x000000021d0a7824 */ /* 0x002fc600078e020e */
[----:B------:R-:W-:Y:S02]  /*a2d0*/  LEA.HI.X.SX32 R9, R14, R28, 0x1, P6 ;  /* 0x0000001c0e097211 */ /* 0x000fe400030f0eff */
[----:B------:R-:W-:Y:S01]  /*a2e0*/  ISETP.LT.AND P1, PT, R0, UR7, !P0 ;  /* 0x0000000700007c0c */ /* 0x000fe2000c721270 */
[C---:B------:R-:W-:Y:S01]  /*a2f0*/  IMAD R11, R29.reuse, 0x2, R10 ;  /* 0x000000021d0b7824 */ /* 0x040fe200078e020a */
[----:B--2---:R-:W-:Y:S02]  /*a300*/  IADD3 R2, P6, R10, R22, RZ ;  /* 0x000000160a027210 */ /* 0x004fe40007fde0ff */
[----:B------:R-:W-:Y:S01]  /*a310*/  LOP3.LUT R0, R18, 0xc, RZ, 0xfc, !PT ;  /* 0x0000000c12007812 */ /* 0x000fe200078efcff */
[----:B------:R-:W-:Y:S01]  /*a320*/  IMAD R14, R29, 0x2, R11 ;  /* 0x000000021d0e7824 */ /* 0x000fe200078e020b */
[----:B------:R-:W-:Y:S02]  /*a330*/  PRMT R15, R4, 0x7771, RZ ;  /* 0x00007771040f7816 */ /* 0x000fe400000000ff */
[----:B------:R-:W-:-:S02]  /*a340*/  LEA.HI.X.SX32 R3, R10, R28, 0x1, P6 ;  /* 0x0000001c0a037211 */ /* 0x000fc400030f0eff */
[C---:B------:R-:W-:Y:S02]  /*a350*/  IADD3 R10, P6, R11.reuse, R22, RZ ;  /* 0x000000160b0a7210 */ /* 0x040fe40007fde0ff */
[----:B------:R-:W-:Y:S02]  /*a360*/  ISETP.LT.AND P5, PT, R0, UR7, !P0 ;  /* 0x0000000700007c0c */ /* 0x000fe4000c7a1270 */
[----:B------:R-:W-:Y:S01]  /*a370*/  LOP3.LUT R0, R18, 0xe, RZ, 0xfc, !PT ;  /* 0x0000000e12007812 */ /* 0x000fe200078efcff */
[----:B------:R0:W-:Y:S01]  /*a380*/  @P2 STG.E.U8 desc[UR40][R12.64], R15 ;  /* 0x0000000f0c002986 */ /* 0x0001e2000c101128 */
[----:B------:R-:W-:Y:S02]  /*a390*/  LEA.HI.X.SX32 R11, R11, R28, 0x1, P6 ;  /* 0x0000001c0b0b7211 */ /* 0x000fe400030f0eff */
[----:B------:R-:W-:Y:S02]  /*a3a0*/  ISETP.LT.AND P4, PT, R0, UR7, !P0 ;  /* 0x0000000700007c0c */ /* 0x000fe4000c781270 */
[----:B------:R-:W-:-:S02]  /*a3b0*/  LOP3.LUT R0, R18, 0x10, RZ, 0xfc, !PT ;  /* 0x0000001012007812 */ /* 0x000fc400078efcff */
[----:B------:R-:W-:Y:S02]  /*a3c0*/  PRMT R17, R5, 0x7771, RZ ;  /* 0x0000777105117816 */ /* 0x000fe400000000ff */
[----:B0-----:R-:W-:Y:S02]  /*a3d0*/  IADD3 R12, P6, R14, R22, RZ ;  /* 0x000000160e0c7210 */ /* 0x001fe40007fde0ff */
[----:B------:R-:W-:Y:S02]  /*a3e0*/  PRMT R19, R6, 0x7771, RZ ;  /* 0x0000777106137816 */ /* 0x000fe400000000ff */
[----:B------:R-:W-:Y:S01]  /*a3f0*/  LEA.HI.X.SX32 R13, R14, R28, 0x1, P6 ;  /* 0x0000001c0e0d7211 */ /* 0x000fe200030f0eff */
[----:B------:R-:W-:Y:S01]  /*a400*/  IMAD R14, R29, 0x2, R14 ;  /* 0x000000021d0e7824 */ /* 0x000fe200078e020e */
[----:B------:R-:W-:Y:S01]  /*a410*/  ISETP.LT.AND P3, PT, R0, UR7, !P0 ;  /* 0x0000000700007c0c */ /* 0x000fe2000c761270 */
[----:B------:R0:W-:Y:S01]  /*a420*/  @P1 STG.E.U8 desc[UR40][R8.64], R17 ;  /* 0x0000001108001986 */ /* 0x0001e2000c101128 */
[----:B------:R-:W-:-:S03]  /*a430*/  LOP3.LUT R0, R18, 0x12, RZ, 0xfc, !PT ;  /* 0x0000001212007812 */ /* 0x000fc600078efcff */
[----:B------:R1:W-:Y:S01]  /*a440*/  @P5 STG.E.U8 desc[UR40][R2.64], R19 ;  /* 0x0000001302005986 */ /* 0x0003e2000c101128 */
[----:B------:R-:W-:Y:S02]  /*a450*/  ISETP.LT.AND P2, PT, R0, UR7, !P0 ;  /* 0x0000000700007c0c */ /* 0x000fe4000c741270 */
[----:B------:R-:W-:Y:S01]  /*a460*/  PRMT R15, R7, 0x7771, RZ ;  /* 0x00007771070f7816 */ /* 0x000fe200000000ff */
[----:B0-----:R-:W-:Y:S01]  /*a470*/  IMAD R8, R29, 0x2, R14 ;  /* 0x000000021d087824 */ /* 0x001fe200078e020e */
[----:B-1----:R-:W-:-:S03]  /*a480*/  IADD3 R2, P6, R14, R22, RZ ;  /* 0x000000160e027210 */ /* 0x002fc60007fde0ff */
[----:B------:R-:W-:Y:S01]  /*a490*/  IMAD R9, R29, 0x2, R8 ;  /* 0x000000021d097824 */ /* 0x000fe200078e0208 */
[----:B------:R-:W-:Y:S02]  /*a4a0*/  PRMT R17, R4, 0x7772, RZ ;  /* 0x0000777204117816 */ /* 0x000fe400000000ff */
[----:B------:R-:W-:Y:S02]  /*a4b0*/  LEA.HI.X.SX32 R3, R14, R28, 0x1, P6 ;  /* 0x0000001c0e037211 */ /* 0x000fe400030f0eff */
[----:B------:R-:W-:Y:S01]  /*a4c0*/  IADD3 R14, P6, R8, R22, RZ ;  /* 0x00000016080e7210 */ /* 0x000fe20007fde0ff */
[----:B------:R0:W-:Y:S01]  /*a4d0*/  @P4 STG.E.U8 desc[UR40][R10.64], R15 ;  /* 0x0000000f0a004986 */ /* 0x0001e2000c101128 */
[----:B------:R-:W-:Y:S02]  /*a4e0*/  LOP3.LUT R0, R18, 0x14, RZ, 0xfc, !PT ;  /* 0x0000001412007812 */ /* 0x000fe400078efcff */
[----:B------:R-:W-:Y:S01]  /*a4f0*/  PRMT R19, R5, 0x7772, RZ ;  /* 0x0000777205137816 */ /* 0x000fe200000000ff */
[----:B------:R1:W-:Y:S01]  /*a500*/  @P3 STG.E.U8 desc[UR40][R12.64], R17 ;  /* 0x000000110c003986 */ /* 0x0003e2000c101128 */
[----:B------:R-:W-:-:S02]  /*a510*/  ISETP.LT.AND P1, PT, R0, UR7, !P0 ;  /* 0x0000000700007c0c */ /* 0x000fc4000c721270 */
[----:B------:R-:W-:Y:S02]  /*a520*/  LOP3.LUT R0, R18, 0x16, RZ, 0xfc, !PT ;  /* 0x0000001612007812 */ /* 0x000fe400078efcff */
[----:B0-----:R-:W-:Y:S02]  /*a530*/  LEA.HI.X.SX32 R15, R8, R28, 0x1, P6 ;  /* 0x0000001c080f7211 */ /* 0x001fe400030f0eff */
[----:B-1----:R-:W-:Y:S01]  /*a540*/  IADD3 R12, P6, R9, R22, RZ ;  /* 0x00000016090c7210 */ /* 0x002fe20007fde0ff */
[----:B------:R-:W-:Y:S01]  /*a550*/  IMAD R17, R29, 0x2, R9 ;  /* 0x000000021d117824 */ /* 0x000fe200078e0209 */
[----:B------:R0:W-:Y:S02]  /*a560*/  @P2 STG.E.U8 desc[UR40][R2.64], R19 ;  /* 0x0000001302002986 */ /* 0x0001e4000c101128 */
[----:B------:R-:W-:Y:S02]  /*a570*/  LEA.HI.X.SX32 R13, R9, R28, 0x1, P6 ;  /* 0x0000001c090d7211 */ /* 0x000fe400030f0eff */
[----:B------:R-:W1:Y:S01]  /*a580*/  LDS.128 R8, [R20] ;  /* 0x0000000014087984 */ /* 0x000e620000000c00 */
[----:B------:R-:W-:-:S02]  /*a590*/  IADD3 R16, P6, R17, R22, RZ ;  /* 0x0000001611107210 */ /* 0x000fc40007fde0ff */
[----:B------:R-:W-:Y:S02]  /*a5a0*/  ISETP.LT.AND P5, PT, R0, UR7, !P0 ;  /* 0x0000000700007c0c */ /* 0x000fe4000c7a1270 */
[----:B------:R-:W-:Y:S01]  /*a5b0*/  LOP3.LUT R0, R18, 0x18, RZ, 0xfc, !PT ;  /* 0x0000001812007812 */ /* 0x000fe200078efcff */
[----:B0-----:R-:W-:Y:S01]  /*a5c0*/  IMAD R19, R29, 0x2, R17 ;  /* 0x000000021d137824 */ /* 0x001fe200078e0211 */
[----:B------:R-:W-:Y:S02]  /*a5d0*/  LEA.HI.X.SX32 R17, R17, R28, 0x1, P6 ;  /* 0x0000001c11117211 */ /* 0x000fe400030f0eff */
[----:B------:R-:W-:Y:S02]  /*a5e0*/  ISETP.LT.AND P4, PT, R0, UR7, !P0 ;  /* 0x0000000700007c0c */ /* 0x000fe4000c781270 */
[----:B------:R-:W-:Y:S02]  /*a5f0*/  IADD3 R2, P6, R19, R22, RZ ;  /* 0x0000001613027210 */ /* 0x000fe40007fde0ff */
[----:B------:R-:W-:-:S02]  /*a600*/  LOP3.LUT R0, R18, 0x1a, RZ, 0xfc, !PT ;  /* 0x0000001a12007812 */ /* 0x000fc400078efcff */
[----:B------:R-:W-:Y:S02]  /*a610*/  PRMT R23, R6, 0x7772, RZ ;  /* 0x0000777206177816 */ /* 0x000fe400000000ff */
        /* <DEDUP_REMOVED lines=8> */
[----:B0-----:R-:W-:Y:S02]  /*a6a0*/  PRMT R15, R4, 0x7773, RZ ;  /* 0x00007773040f7816 */ /* 0x001fe400000000ff */
[----:B------:R-:W-:Y:S01]  /*a6b0*/  IADD3 R4, P6, R19, R22, RZ ;  /* 0x0000001613047210 */ /* 0x000fe20007fde0ff */
[----:B--2---:R-:W-:Y:S01]  /*a6c0*/  IMAD R12, R29, 0x2, R19 ;  /* 0x000000021d0c7824 */ /* 0x004fe200078e0213 */
[----:B------:R-:W-:Y:S02]  /*a6d0*/  PRMT R23, R5, 0x7773, RZ ;  /* 0x0000777305177816 */ /* 0x000fe400000000ff */
[----:B------:R-:W-:Y:S01]  /*a6e0*/  PRMT R21, R6, 0x7773, RZ ;  /* 0x0000777306157816 */ /* 0x000fe200000000ff */
[----:B------:R-:W-:Y:S01]  /*a6f0*/  IMAD R13, R29, 0x2, R12 ;  /* 0x000000021d0d7824 */ /* 0x000fe200078e020c */
[----:B------:R-:W-:-:S02]  /*a700*/  LEA.HI.X.SX32 R5, R19, R28, 0x1, P6 ;  /* 0x0000001c13057211 */ /* 0x000fc400030f0eff */
[----:B------:R-:W-:Y:S01]  /*a710*/  IADD3 R6, P6, R12, R22, RZ ;  /* 0x000000160c067210 */ /* 0x000fe20007fde0ff */
[----:B------:R0:W-:Y:S01]  /*a720*/  @P4 STG.E.U8 desc[UR40][R16.64], R15 ;  /* 0x0000000f10004986 */ /* 0x0001e2000c101128 */
[----:B------:R-:W-:Y:S01]  /*a730*/  LOP3.LUT R0, R18, 0x1e, RZ, 0xfc, !PT ;  /* 0x0000001e12007812 */ /* 0x000fe200078efcff */
[----:B------:R-:W-:Y:S02]  /*a740*/  IMAD R14, R29, 0x2, R13 ;  /* 0x000000021d0e7824 */ /* 0x000fe400078e020d */
[----:B------:R2:W-:Y:S01]  /*a750*/  @P3 STG.E.U8 desc[UR40][R2.64], R23 ;  /* 0x0000001702003986 */ /* 0x0005e2000c101128 */
[----:B------:R-:W-:Y:S02]  /*a760*/  ISETP.LT.AND P1, PT, R0, UR7, !P0 ;  /* 0x0000000700007c0c */ /* 0x000fe4000c721270 */
[----:B------:R-:W-:Y:S02]  /*a770*/  LOP3.LUT R0, R18, 0x20, RZ, 0xfc, !PT ;  /* 0x0000002012007812 */ /* 0x000fe400078efcff */
[----:B0-----:R-:W-:-:S02]  /*a780*/  PRMT R15, R7, 0x7773, RZ ;  /* 0x00007773070f7816 */ /* 0x001fc400000000ff */
[----:B------:R-:W-:Y:S02]  /*a790*/  LEA.HI.X.SX32 R7, R12, R28, 0x1, P6 ;  /* 0x0000001c0c077211 */ /* 0x000fe400030f0eff */
[C---:B--2---:R-:W-:Y:S02]  /*a7a0*/  IADD3 R2, P6, R13.reuse, R22, RZ ;  /* 0x000000160d027210 */ /* 0x044fe40007fde0ff */
[----:B------:R-:W-:Y:S02]  /*a7b0*/  ISETP.LT.AND P5, PT, R0, UR7, !P0 ;  /* 0x0000000700007c0c */ /* 0x000fe4000c7a1270 */
[----:B------:R-:W-:Y:S02]  /*a7c0*/  LEA.HI.X.SX32 R3, R13, R28, 0x1, P6 ;  /* 0x0000001c0d037211 */ /* 0x000fe400030f0eff */
[----:B------:R-:W-:Y:S02]  /*a7d0*/  IADD3 R12, P6, R14, R22, RZ ;  /* 0x000000160e0c7210 */ /* 0x000fe40007fde0ff */
[----:B------:R-:W-:-:S02]  /*a7e0*/  LOP3.LUT R0, R18, 0x22, RZ, 0xfc, !PT ;  /* 0x0000002212007812 */ /* 0x000fc400078efcff */
[----:B------:R-:W-:Y:S01]  /*a7f0*/  LEA.HI.X.SX32 R13, R14, R28, 0x1, P6 ;  /* 0x0000001c0e0d7211 */ /* 0x000fe200030f0eff */
[C---:B------:R-:W-:Y:S01]  /*a800*/  IMAD R14, R29.reuse, 0x2, R14 ;  /* 0x000000021d0e7824 */ /* 0x040fe200078e020e */
[----:B------:R-:W-:Y:S01]  /*a810*/  ISETP.LT.AND P4, PT, R0, UR7, !P0 ;  /* 0x0000000700007c0c */ /* 0x000fe2000c781270 */
[----:B------:R0:W-:Y:S01]  /*a820*/  @P2 STG.E.U8 desc[UR40][R4.64], R21 ;  /* 0x0000001504002986 */ /* 0x0001e2000c101128 */
[----:B------:R-:W-:Y:S02]  /*a830*/  LOP3.LUT R0, R18, 0x24, RZ, 0xfc, !PT ;  /* 0x0000002412007812 */ /* 0x000fe400078efcff */
[----:B-1----:R-:W-:Y:S01]  /*a840*/  PRMT R17, R8, 0x7770, RZ ;  /* 0x0000777008117816 */ /* 0x002fe200000000ff */
[----:B------:R1:W-:Y:S01]  /*a850*/  @P1 STG.E.U8 desc[UR40][R6.64], R15 ;  /* 0x0000000f06001986 */ /* 0x0003e2000c101128 */
[----:B------:R-:W-:Y:S02]  /*a860*/  ISETP.LT.AND P3, PT, R0, UR7, !P0 ;  /* 0x0000000700007c0c */ /* 0x000fe4000c761270 */
[----:B------:R-:W-:Y:S01]  /*a870*/  LOP3.LUT R0, R18, 0x26, RZ, 0xfc, !PT ;  /* 0x0000002612007812 */ /* 0x000fe200078efcff */
        /* <DEDUP_REMOVED lines=19> */
[C---:B0-----:R-:W-:Y:S02]  /*a9b0*/  IADD3 R12, P6, R14.reuse, R22, RZ ;  /* 0x000000160e0c7210 */ /* 0x041fe40007fde0ff */
[----:B------:R-:W-:Y:S02]  /*a9c0*/  PRMT R19, R11, 0x7770, RZ ;  /* 0x000077700b137816 */ /* 0x000fe400000000ff */
[----:B------:R-:W-:Y:S01]  /*a9d0*/  LEA.HI.X.SX32 R13, R14, R28, 0x1, P6 ;  /* 0x0000001c0e0d7211 */ /* 0x000fe200030f0eff */
[----:B------:R-:W-:Y:S01]  /*a9e0*/  IMAD R14, R29, 0x2, R14 ;  /* 0x000000021d0e7824 */ /* 0x000fe200078e020e */
[----:B------:R-:W-:Y:S01]  /*a9f0*/  ISETP.LT.AND P4, PT, R0, UR7, !P0 ;  /* 0x0000000700007c0c */ /* 0x000fe2000c781270 */
[----:B------:R0:W-:Y:S01]  /*aa00*/  @P3 STG.E.U8 desc[UR40][R4.64], R17 ;  /* 0x0000001104003986 */ /* 0x0001e2000c101128 */
[----:B------:R-:W-:-:S02]  /*aa10*/  LOP3.LUT R0, R18, 0x2e, RZ, 0xfc, !PT ;  /* 0x0000002e12007812 */ /* 0x000fc400078efcff */
[----:B------:R-:W-:Y:S01]  /*aa20*/  PRMT R15, R8, 0x7771, RZ ;  /* 0x00007771080f7816 */ /* 0x000fe200000000ff */
[----:B------:R1:W-:Y:S01]  /*aa30*/  @P2 STG.E.U8 desc[UR40][R2.64], R19 ;  /* 0x0000001302002986 */ /* 0x0003e2000c101128 */
[----:B------:R-:W-:Y:S02]  /*aa40*/  ISETP.LT.AND P3, PT, R0, UR7, !P0 ;  /* 0x0000000700007c0c */ /* 0x000fe4000c761270 */
[----:B------:R-:W-:Y:S01]  /*aa50*/  LOP3.LUT R0, R18, 0x30, RZ, 0xfc, !PT ;  /* 0x0000003012007812 */ /* 0x000fe200078efcff */
[----:B------:R2:W-:Y:S01]  /*aa60*/  @P1 STG.E.U8 desc[UR40][R6.64], R15 ;  /* 0x0000000f06001986 */ /* 0x0005e2000c101128 */
[----:B0-----:R-:W-:Y:S01]  /*aa70*/  IMAD R5, R29, 0x2, R14 ;  /* 0x000000021d057824 */ /* 0x001fe200078e020e */
[----:B------:R-:W-:Y:S02]  /*aa80*/  PRMT R17, R9, 0x7771, RZ ;  /* 0x0000777109117816 */ /* 0x000fe400000000ff */
[----:B-1----:R-:W-:Y:S01]  /*aa90*/  IADD3 R2, P6, R14, R22, RZ ;  /* 0x000000160e027210 */ /* 0x002fe20007fde0ff */
[----:B--2---:R-:W-:-:S03]  /*aaa0*/  IMAD R7, R29, 0x2, R5 ;  /* 0x000000021d077824 */ /* 0x004fc600078e0205 */
[----:B------:R-:W-:Y:S01]  /*aab0*/  LEA.HI.X.SX32 R3, R14, R28, 0x1, P6 ;  /* 0x0000001c0e037211 */ /* 0x000fe200030f0eff */
[----:B------:R0:W-:Y:S01]  /*aac0*/  @P5 STG.E.U8 desc[UR40][R12.64], R17 ;  /* 0x000000110c005986 */ /* 0x0001e2000c101128 */
[----:B------:R-:W-:Y:S02]  /*aad0*/  IADD3 R4, P6, R5, R22, RZ ;  /* 0x0000001605047210 */ /* 0x000fe40007fde0ff */
[----:B------:R-:W-:Y:S02]  /*aae0*/  ISETP.LT.AND P2, PT, R0, UR7, !P0 ;  /* 0x0000000700007c0c */ /* 0x000fe4000c741270 */
[----:B------:R-:W-:Y:S02]  /*aaf0*/  LOP3.LUT R0, R18, 0x32, RZ, 0xfc, !PT ;  /* 0x0000003212007812 */ /* 0x000fe400078efcff */
[----:B------:R-:W-:Y:S02]  /*ab00*/  PRMT R19, R10, 0x7771, RZ ;  /* 0x000077710a137816 */ /* 0x000fe400000000ff */
[----:B------:R-:W-:Y:S01]  /*ab10*/  PRMT R15, R11, 0x7771, RZ ;  /* 0x000077710b0f7816 */ /* 0x000fe200000000ff */
[----:B0-----:R-:W-:Y:S01]  /*ab20*/  IMAD R13, R29, 0x2, R7 ;  /* 0x000000021d0d7824 */ /* 0x001fe200078e0207 */
[----:B------:R-:W-:Y:S01]  /*ab30*/  LEA.HI.X.SX32 R5, R5, R28, 0x1, P6 ;  /* 0x0000001c05057211 */ /* 0x000fe200030f0eff */
[----:B------:R-:W-:Y:S01]  /*ab40*/  @P4 STG.E.U8 desc[UR40][R2.64], R19 ;  /* 0x0000001302004986 */ /* 0x000fe2000c101128 */
[----:B------:R-:W-:Y:S01]  /*ab50*/  ISETP.LT.AND P1, PT, R0, UR7, !P0 ;  /* 0x0000000700007c0c */ /* 0x000fe2000c721270 */
[----:B------:R-:W-:Y:S01]  /*ab60*/  IMAD R14, R29, 0x2, R13 ;  /* 0x000000021d0e7824 */ /* 0x000fe200078e020d */
[----:B------:R-:W-:Y:S01]  /*ab70*/  IADD3 R6, P6, R7, R22, RZ ;  /* 0x0000001607067210 */ /* 0x000fe20007fde0ff */
[----:B------:R0:W-:Y:S01]  /*ab80*/  @P3 STG.E.U8 desc[UR40][R4.64], R15 ;  /* 0x0000000f04003986 */ /* 0x0001e2000c101128 */
[----:B------:R-:W-:-:S02]  /*ab90*/  LOP3.LUT R0, R18, 0x34, RZ, 0xfc, !PT ;  /* 0x0000003412007812 */ /* 0x000fc400078efcff */
[----:B------:R-:W-:Y:S02]  /*aba0*/  LEA.HI.X.SX32 R7, R7, R28, 0x1, P6 ;  /* 0x0000001c07077211 */ /* 0x000fe400030f0eff */
[----:B------:R-:W-:Y:S02]  /*abb0*/  ISETP.LT.AND P5, PT, R0, UR7, !P0 ;  /* 0x0000000700007c0c */ /* 0x000fe4000c7a1270 */
[----:B------:R-:W-:Y:S02]  /*abc0*/  IADD3 R12, P6, R13, R22, RZ ;  /* 0x000000160d0c7210 */ /* 0x000fe40007fde0ff */
[----:B------:R-:W-:Y:S01]  /*abd0*/  LOP3.LUT R0, R18, 0x36, RZ, 0xfc, !PT ;  /* 0x0000003612007812 */ /* 0x000fe200078efcff */
[----:B0-----:R-:W-:Y:S01]  /*abe0*/  IMAD R5, R29, 0x2, R14 ;  /* 0x000000021d057824 */ /* 0x001fe200078e020e */
[----:B------:R-:W-:-:S03]  /*abf0*/  PRMT R17, R8, 0x7772, RZ ;  /* 0x0000777208117816 */ /* 0x000fc600000000ff */
[----:B------:R-:W-:Y:S01]  /*ac00*/  IMAD R15, R29, 0x2, R5 ;  /* 0x000000021d0f7824 */ /* 0x000fe200078e0205 */
[----:B------:R-:W-:Y:S02]  /*ac10*/  LEA.HI.X.SX32 R13, R13, R28, 0x1, P6 ;  /* 0x0000001c0d0d7211 */ /* 0x000fe400030f0eff */
[----:B------:R-:W-:Y:S01]  /*ac20*/  PRMT R21, R9, 0x7772, RZ ;  /* 0x0000777209157816 */ /* 0x000fe200000000ff */
[----:B------:R-:W-:Y:S01]  /*ac30*/  IMAD R16, R29, 0x2, R15 ;  /* 0x000000021d107824 */ /* 0x000fe200078e020f */
[----:B------:R-:W-:Y:S02]  /*ac40*/  ISETP.LT.AND P4, PT, R0, UR7, !P0 ;  /* 0x0000000700007c0c */ /* 0x000fe4000c781270 */
[----:B------:R-:W-:Y:S01]  /*ac50*/  LOP3.LUT R0, R18, 0x38, RZ, 0xfc, !PT ;  /* 0x0000003812007812 */ /* 0x000fe200078efcff */
[----:B------:R0:W-:Y:S01]  /*ac60*/  @P2 STG.E.U8 desc[UR40][R6.64], R17 ;  /* 0x0000001106002986 */ /* 0x0001e2000c101128 */
[-C--:B------:R-:W-:Y:S02]  /*ac70*/  IADD3 R2, P6, R14, R22.reuse, RZ ;  /* 0x000000160e027210 */ /* 0x080fe40007fde0ff */
[----:B------:R-:W-:Y:S01]  /*ac80*/  ISETP.LT.AND P3, PT, R0, UR7, !P0 ;  /* 0x0000000700007c0c */ /* 0x000fe2000c761270 */
[----:B------:R1:W-:Y:S01]  /*ac90*/  @P1 STG.E.U8 desc[UR40][R12.64], R21 ;  /* 0x000000150c001986 */ /* 0x0003e2000c101128 */
[----:B------:R-:W-:-:S02]  /*aca0*/  IADD3 R4, P1, R5, R22, RZ ;  /* 0x0000001605047210 */ /* 0x000fc40007f3e0ff */
[----:B------:R-:W-:Y:S02]  /*acb0*/  LOP3.LUT R0, R18, 0x3a, RZ, 0xfc, !PT ;  /* 0x0000003a12007812 */ /* 0x000fe400078efcff */
[----:B------:R-:W-:Y:S01]  /*acc0*/  LEA.HI.X.SX32 R3, R14, R28, 0x1, P6 ;  /* 0x0000001c0e037211 */ /* 0x000fe200030f0eff */
[----:B0-----:R-:W-:Y:S01]  /*acd0*/  IMAD R17, R29, 0x2, R16 ;  /* 0x000000021d117824 */ /* 0x001fe200078e0210 */
[----:B------:R-:W-:Y:S02]  /*ace0*/  IADD3 R6, P6, R15, R22, RZ ;  /* 0x000000160f067210 */ /* 0x000fe40007fde0ff */
[----:B------:R-:W-:Y:S02]  /*acf0*/  LEA.HI.X.SX32 R5, R5, R28, 0x1, P1 ;  /* 0x0000001c05057211 */ /* 0x000fe400008f0eff */
[----:B------:R-:W-:Y:S02]  /*ad00*/  ISETP.LT.AND P2, PT, R0, UR7, !P0 ;  /* 0x0000000700007c0c */ /* 0x000fe4000c741270 */
[----:B-1----:R-:W-:Y:S01]  /*ad10*/  IADD3 R12, P1, R17, R22, RZ ;  /* 0x00000016110c7210 */ /* 0x002fe20007f3e0ff */
[----:B------:R-:W-:Y:S01]  /*ad20*/  IMAD R19, R29, 0x2, R17 ;  /* 0x000000021d137824 */ /* 0x000fe200078e0211 */
[----:B------:R-:W-:-:S02]  /*ad30*/  LOP3.LUT R0, R18, 0x3c, RZ, 0xfc, !PT ;  /* 0x0000003c12007812 */ /* 0x000fc400078efcff */
[----:B------:R-:W-:Y:S02]  /*ad40*/  LEA.HI.X.SX32 R7, R15, R28, 0x1, P6 ;  /* 0x0000001c0f077211 */ /* 0x000fe400030f0eff */
[----:B------:R-:W-:Y:S02]  /*ad50*/  IADD3 R14, P6, R16, R22, RZ ;  /* 0x00000016100e7210 */ /* 0x000fe40007fde0ff */
[----:B------:R-:W-:Y:S02]  /*ad60*/  LOP3.LUT R18, R18, 0x3e, RZ, 0xfc, !PT ;  /* 0x0000003e12127812 */ /* 0x000fe400078efcff */
[-C--:B------:R-:W-:Y:S02]  /*ad70*/  LEA.HI.X.SX32 R13, R17, R28.reuse, 0x1, P1 ;  /* 0x0000001c110d7211 */ /* 0x080fe400008f0eff */
[----:B------:R-:W-:Y:S02]  /*ad80*/  ISETP.LT.AND P1, PT, R0, UR7, !P0 ;  /* 0x0000000700007c0c */ /* 0x000fe4000c721270 */
[----:B------:R-:W-:-:S02]  /*ad90*/  LEA.HI.X.SX32 R15, R16, R28, 0x1, P6 ;  /* 0x0000001c100f7211 */ /* 0x000fc400030f0eff */
[----:B------:R-:W-:Y:S02]  /*ada0*/  ISETP.LT.AND P0, PT, R18, UR7, !P0 ;  /* 0x0000000712007c0c */ /* 0x000fe4000c701270 */
[----:B------:R-:W-:Y:S02]  /*adb0*/  IADD3 R16, P6, R19, R22, RZ ;  /* 0x0000001613107210 */ /* 0x000fe40007fde0ff */
[----:B------:R-:W-:Y:S02]  /*adc0*/  PRMT R25, R10, 0x7772, RZ ;  /* 0x000077720a197816 */ /* 0x000fe400000000ff */
[----:B------:R-:W-:Y:S02]  /*add0*/  PRMT R23, R11, 0x7772, RZ ;  /* 0x000077720b177816 */ /* 0x000fe400000000ff */
[----:B------:R-:W-:Y:S02]  /*ade0*/  LEA.HI.X.SX32 R17, R19, R28, 0x1, P6 ;  /* 0x0000001c13117211 */ /* 0x000fe400030f0eff */
[----:B------:R-:W-:-:S02]  /*adf0*/  PRMT R21, R8, 0x7773, RZ ;  /* 0x0000777308157816 */ /* 0x000fc400000000ff */
[----:B------:R-:W-:Y:S01]  /*ae00*/  PRMT R19, R9, 0x7773, RZ ;  /* 0x0000777309137816 */ /* 0x000fe200000000ff */
[----:B------:R0:W-:Y:S01]  /*ae10*/  @P5 STG.E.U8 desc[UR40][R2.64], R25 ;  /* 0x0000001902005986 */ /* 0x0001e2000c101128 */
[----:B------:R-:W-:-:S03]  /*ae20*/  PRMT R9, R10, 0x7773, RZ ;  /* 0x000077730a097816 */ /* 0x000fc600000000ff */
[----:B------:R0:W-:Y:S04]  /*ae30*/  @P4 STG.E.U8 desc[UR40][R4.64], R23 ;  /* 0x0000001704004986 */ /* 0x0001e8000c101128 */
[----:B------:R0:W-:Y:S04]  /*ae40*/  @P3 STG.E.U8 desc[UR40][R6.64], R21 ;  /* 0x0000001506003986 */ /* 0x0001e8000c101128 */
[----:B------:R0:W-:Y:S01]  /*ae50*/  @P2 STG.E.U8 desc[UR40][R14.64], R19 ;  /* 0x000000130e002986 */ /* 0x0001e2000c101128 */
[----:B------:R-:W-:-:S03]  /*ae60*/  PRMT R11, R11, 0x7773, RZ ;  /* 0x000077730b0b7816 */ /* 0x000fc600000000ff */
[----:B------:R0:W-:Y:S01]  /*ae70*/  @P1 STG.E.U8 desc[UR40][R12.64], R9 ;  /* 0x000000090c001986 */ /* 0x0001e2000c101128 */
[----:B------:R-:W-:Y:S05]  /*ae80*/  @!P0 EXIT ;  /* 0x000000000000894d */ /* 0x000fea0003800000 */
[----:B------:R-:W-:Y:S01]  /*ae90*/  STG.E.U8 desc[UR40][R16.64], R11 ;  /* 0x0000000b10007986 */ /* 0x000fe2000c101128 */
[----:B------:R-:W-:Y:S05]  /*aea0*/  EXIT ;  /* 0x000000000000794d */ /* 0x000fea0003800000 */
.L_x_3:
[----:B------:R-:W-:-:S00]  /*aeb0*/  BRA `(.L_x_3) ;  /* 0xfffffffc00fc7947 */ /* 0x000fc0000383ffff */
[----:B------:R-:W-:-:S00]  /*aec0*/  NOP ;  /* 0x0000000000007918 */ /* 0x000fc00000000000 */
        /* <DEDUP_REMOVED lines=11> */
.L_x_4:


//--------------------- .nv.shared.matmul_kernel  --------------------------
	.section	.nv.shared.matmul_kernel,"aw",@nobits
	.sectionflags	@""
	.align	16
	.zero		1024


//--------------------- .nv.shared.reserved.0     --------------------------
	.section	.nv.shared.reserved.0,"aw",@nobits
	.weak		__nv_reservedSMEM_offset_0_alias
	.size		__nv_reservedSMEM_offset_0_alias, 0, 0
	.other		__nv_reservedSMEM_offset_0_alias,@"STO_CUDA_RESERVED_SHARED STV_DEFAULT"
__nv_reservedSMEM_offset_0_alias:
	.zero		0


//--------------------- .nv.constant0.matmul_kernel --------------------------
	.section	.nv.constant0.matmul_kernel,"a",@progbits
	.sectionflags	@""
	.align	4
.nv.constant0.matmul_kernel:
	.zero		608


//--------------------- SYMBOLS --------------------------

	.type		.nv.reservedSmem.offset0,@object
	.size		.nv.reservedSmem.offset0,0x4
